	.target	sm_100a

	.elftype	@"ET_EXEC"


//--------------------- .note.nv.tkinfo           --------------------------
	.section	.note.nv.tkinfo,"",@"SHT_NOTE"
	.sectionflags	@"SHF_NOTE_NV_TKINFO"
	.tkinfo
        /*0018*/ 	.word	0x00000002
        /*0030*/ 	.string	""
        /*0030*/ 	.string	"ptxas"
        /*0030*/ 	.string	"Cuda compilation tools, release 13.0, V13.0.88"
        /*0030*/ 	.string	"Build cuda_13.0.r13.0/compiler.36424714_0"
        /*0030*/ 	.string	"-arch sm_100a -m 64 "



//--------------------- .note.nv.cuinfo           --------------------------
	.section	.note.nv.cuinfo,"",@"SHT_NOTE"
	.sectionflags	@"SHF_NOTE_NV_CUINFO"
        /*0018*/ 	.short	0x0002
        /*001a*/ 	.short	0x0064
        /*001c*/ 	.short	0x0082
	.zero		2


//--------------------- .nv.info                  --------------------------
	.section	.nv.info,"",@"SHT_CUDA_INFO"
	.align	4


	//----- nvinfo : EIATTR_REGCOUNT
	.align		4
        /*0000*/ 	.byte	0x04, 0x2f
        /*0002*/ 	.short	(.L_19 - .L_18)
	.align		4
.L_18:
        /*0004*/ 	.word	index@(_ZN7cutlass13device_kernelINS_4gemm6kernel13GemmUniversalIN4cute5tupleIJiiiiEEENS1_10collective13CollectiveMmaINS1_35MainloopSm100TmaUmmaWarpSpecializedILi17ELi2ELi4ENS5_IJNS4_1CILi2EEESB_NSA_ILi1EEEEEEEENS5_IJNSA_ILi64EEENSA_ILi128EEESF_EEEaNS5_IJlSC_lEEEaSI_NS4_8TiledMMAINS4_8MMA_AtomIJNS4_15SM100_MMA_S8_SSIaaiLi64ELi128ELNS4_4UMMA5MajorE0ELSN_0ELNSM_8SaturateE0EEEEEENS4_6LayoutINS5_IJSC_SC_SC_EEENS5_IJNSA_ILi0EEEST_ST_EEEEENS5_IJNS4_10UnderscoreESW_SW_EEEEENS4_23SM90_TMA_LOAD_MULTICASTENS4_14ComposedLayoutINS4_7SwizzleILi2ELi4ELi3EEENS4_18smem_ptr_flag_bitsILi8EEENSR_INS5_IJNSA_ILi8EEESF_EEENS5_IJSF_SC_EEEEEEEvNS4_8identityESZ_S19_vS1A_EENS_8epilogue10collective18CollectiveEpilogueINS1C_23Sm100TmaWarpSpecializedILi2ELi2ELi32ELb0ELb0EEEJSH_NS5_IJNSR_ISF_SC_EES1H_EEEaSI_aSI_NS1C_6fusion15FusionCallbacksIS1G_NS1J_17LinearCombinationIaiaiLNS_15FloatRoundStyleE2EEESH_S1I_JEEENS4_5SM1004TMEM4LOAD26SM100_TMEM_LOAD_16dp32b32xENS4_13SM90_TMA_LOADES19_NS4_39AutoVectorizingCopyWithAssumedAlignmentILi128EEENS4_14SM90_TMA_STOREES19_S1V_S1V_EEEvvEEEEvNT_6ParamsE)
        /*0008*/ 	.word	0x0000005a


	//----- nvinfo : EIATTR_FRAME_SIZE
	.align		4
.L_19:
        /*000c*/ 	.byte	0x04, 0x11
        /*000e*/ 	.short	(.L_21 - .L_20)
	.align		4
.L_20:
        /*0010*/ 	.word	index@($__internal_2_$__cuda_sm10x_tcgen05_guardrail_trap_unallocated_columns_being_dealloced)
        /*0014*/ 	.word	0x00000000


	//----- nvinfo : EIATTR_FRAME_SIZE
	.align		4
.L_21:
        /*0018*/ 	.byte	0x04, 0x11
        /*001a*/ 	.short	(.L_23 - .L_22)
	.align		4
.L_22:
        /*001c*/ 	.word	index@($__internal_1_$__cuda_sm10x_tcgen05_guardrail_trap_phase_invalid_during_alloc)
        /*0020*/ 	.word	0x00000000


	//----- nvinfo : EIATTR_FRAME_SIZE
	.align		4
.L_23:
        /*0024*/ 	.byte	0x04, 0x11
        /*0026*/ 	.short	(.L_25 - .L_24)
	.align		4
.L_24:
        /*0028*/ 	.word	index@($__internal_0_$__cuda_sm10x_tcgen05_guardrail_trap_col_being_dealloced_not_returned_by_alloc)
        /*002c*/ 	.word	0x00000000


	//----- nvinfo : EIATTR_FRAME_SIZE
	.align		4
.L_25:
        /*0030*/ 	.byte	0x04, 0x11
        /*0032*/ 	.short	(.L_27 - .L_26)
	.align		4
.L_26:
        /*0034*/ 	.word	index@(_ZN7cutlass13device_kernelINS_4gemm6kernel13GemmUniversalIN4cute5tupleIJiiiiEEENS1_10collective13CollectiveMmaINS1_35MainloopSm100TmaUmmaWarpSpecializedILi17ELi2ELi4ENS5_IJNS4_1CILi2EEESB_NSA_ILi1EEEEEEEENS5_IJNSA_ILi64EEENSA_ILi128EEESF_EEEaNS5_IJlSC_lEEEaSI_NS4_8TiledMMAINS4_8MMA_AtomIJNS4_15SM100_MMA_S8_SSIaaiLi64ELi128ELNS4_4UMMA5MajorE0ELSN_0ELNSM_8SaturateE0EEEEEENS4_6LayoutINS5_IJSC_SC_SC_EEENS5_IJNSA_ILi0EEEST_ST_EEEEENS5_IJNS4_10UnderscoreESW_SW_EEEEENS4_23SM90_TMA_LOAD_MULTICASTENS4_14ComposedLayoutINS4_7SwizzleILi2ELi4ELi3EEENS4_18smem_ptr_flag_bitsILi8EEENSR_INS5_IJNSA_ILi8EEESF_EEENS5_IJSF_SC_EEEEEEEvNS4_8identityESZ_S19_vS1A_EENS_8epilogue10collective18CollectiveEpilogueINS1C_23Sm100TmaWarpSpecializedILi2ELi2ELi32ELb0ELb0EEEJSH_NS5_IJNSR_ISF_SC_EES1H_EEEaSI_aSI_NS1C_6fusion15FusionCallbacksIS1G_NS1J_17LinearCombinationIaiaiLNS_15FloatRoundStyleE2EEESH_S1I_JEEENS4_5SM1004TMEM4LOAD26SM100_TMEM_LOAD_16dp32b32xENS4_13SM90_TMA_LOADES19_NS4_39AutoVectorizingCopyWithAssumedAlignmentILi128EEENS4_14SM90_TMA_STOREES19_S1V_S1V_EEEvvEEEEvNT_6ParamsE)
        /*0038*/ 	.word	0x00000000


	//----- nvinfo : EIATTR_MIN_STACK_SIZE
	.align		4
.L_27:
        /*003c*/ 	.byte	0x04, 0x12
        /*003e*/ 	.short	(.L_29 - .L_28)
	.align		4
.L_28:
        /*0040*/ 	.word	index@(_ZN7cutlass13device_kernelINS_4gemm6kernel13GemmUniversalIN4cute5tupleIJiiiiEEENS1_10collective13CollectiveMmaINS1_35MainloopSm100TmaUmmaWarpSpecializedILi17ELi2ELi4ENS5_IJNS4_1CILi2EEESB_NSA_ILi1EEEEEEEENS5_IJNSA_ILi64EEENSA_ILi128EEESF_EEEaNS5_IJlSC_lEEEaSI_NS4_8TiledMMAINS4_8MMA_AtomIJNS4_15SM100_MMA_S8_SSIaaiLi64ELi128ELNS4_4UMMA5MajorE0ELSN_0ELNSM_8SaturateE0EEEEEENS4_6LayoutINS5_IJSC_SC_SC_EEENS5_IJNSA_ILi0EEEST_ST_EEEEENS5_IJNS4_10UnderscoreESW_SW_EEEEENS4_23SM90_TMA_LOAD_MULTICASTENS4_14ComposedLayoutINS4_7SwizzleILi2ELi4ELi3EEENS4_18smem_ptr_flag_bitsILi8EEENSR_INS5_IJNSA_ILi8EEESF_EEENS5_IJSF_SC_EEEEEEEvNS4_8identityESZ_S19_vS1A_EENS_8epilogue10collective18CollectiveEpilogueINS1C_23Sm100TmaWarpSpecializedILi2ELi2ELi32ELb0ELb0EEEJSH_NS5_IJNSR_ISF_SC_EES1H_EEEaSI_aSI_NS1C_6fusion15FusionCallbacksIS1G_NS1J_17LinearCombinationIaiaiLNS_15FloatRoundStyleE2EEESH_S1I_JEEENS4_5SM1004TMEM4LOAD26SM100_TMEM_LOAD_16dp32b32xENS4_13SM90_TMA_LOADES19_NS4_39AutoVectorizingCopyWithAssumedAlignmentILi128EEENS4_14SM90_TMA_STOREES19_S1V_S1V_EEEvvEEEEvNT_6ParamsE)
        /*0044*/ 	.word	0x00000000
.L_29:


//--------------------- .nv.compat                --------------------------
	.section	.nv.compat,"",@"SHT_CUDA_COMPAT_INFO"
	.align	4
        /*0000*/ 	.byte	0x02, 0x09, 0x01, 0x00, 0x02, 0x02, 0x03, 0x00, 0x02, 0x05, 0x06, 0x00, 0x03, 0x07, 0x01, 0x01
        /*0010*/ 	.byte	0x02, 0x03, 0x01, 0x00, 0x02, 0x06, 0x01, 0x00, 0x04, 0x0b, 0x08, 0x00, 0x01, 0x00, 0x00, 0x00
        /*0020*/ 	.byte	0x00, 0x00, 0x00, 0x00


//--------------------- .nv.info._ZN7cutlass13device_kernelINS_4gemm6kernel13GemmUniversalIN4cute5tupleIJiiiiEEENS1_10collective13CollectiveMmaINS1_35MainloopSm100TmaUmmaWarpSpecializedILi17ELi2ELi4ENS5_IJNS4_1CILi2EEESB_NSA_ILi1EEEEEEEENS5_IJNSA_ILi64EEENSA_ILi128EEESF_EEEaNS5_IJlSC_lEEEaSI_NS4_8TiledMMAINS4_8MMA_AtomIJNS4_15SM100_MMA_S8_SSIaaiLi64ELi128ELNS4_4UMMA5MajorE0ELSN_0ELNSM_8SaturateE0EEEEEENS4_6LayoutINS5_IJSC_SC_SC_EEENS5_IJNSA_ILi0EEEST_ST_EEEEENS5_IJNS4_10UnderscoreESW_SW_EEEEENS4_23SM90_TMA_LOAD_MULTICASTENS4_14ComposedLayoutINS4_7SwizzleILi2ELi4ELi3EEENS4_18smem_ptr_flag_bitsILi8EEENSR_INS5_IJNSA_ILi8EEESF_EEENS5_IJSF_SC_EEEEEEEvNS4_8identityESZ_S19_vS1A_EENS_8epilogue10collective18CollectiveEpilogueINS1C_23Sm100TmaWarpSpecializedILi2ELi2ELi32ELb0ELb0EEEJSH_NS5_IJNSR_ISF_SC_EES1H_EEEaSI_aSI_NS1C_6fusion15FusionCallbacksIS1G_NS1J_17LinearCombinationIaiaiLNS_15FloatRoundStyleE2EEESH_S1I_JEEENS4_5SM1004TMEM4LOAD26SM100_TMEM_LOAD_16dp32b32xENS4_13SM90_TMA_LOADES19_NS4_39AutoVectorizingCopyWithAssumedAlignmentILi128EEENS4_14SM90_TMA_STOREES19_S1V_S1V_EEEvvEEEEvNT_6ParamsE --------------------------
	.section	.nv.info._ZN7cutlass13device_kernelINS_4gemm6kernel13GemmUniversalIN4cute5tupleIJiiiiEEENS1_10collective13CollectiveMmaINS1_35MainloopSm100TmaUmmaWarpSpecializedILi17ELi2ELi4ENS5_IJNS4_1CILi2EEESB_NSA_ILi1EEEEEEEENS5_IJNSA_ILi64EEENSA_ILi128EEESF_EEEaNS5_IJlSC_lEEEaSI_NS4_8TiledMMAINS4_8MMA_AtomIJNS4_15SM100_MMA_S8_SSIaaiLi64ELi128ELNS4_4UMMA5MajorE0ELSN_0ELNSM_8SaturateE0EEEEEENS4_6LayoutINS5_IJSC_SC_SC_EEENS5_IJNSA_ILi0EEEST_ST_EEEEENS5_IJNS4_10UnderscoreESW_SW_EEEEENS4_23SM90_TMA_LOAD_MULTICASTENS4_14ComposedLayoutINS4_7SwizzleILi2ELi4ELi3EEENS4_18smem_ptr_flag_bitsILi8EEENSR_INS5_IJNSA_ILi8EEESF_EEENS5_IJSF_SC_EEEEEEEvNS4_8identityESZ_S19_vS1A_EENS_8epilogue10collective18CollectiveEpilogueINS1C_23Sm100TmaWarpSpecializedILi2ELi2ELi32ELb0ELb0EEEJSH_NS5_IJNSR_ISF_SC_EES1H_EEEaSI_aSI_NS1C_6fusion15FusionCallbacksIS1G_NS1J_17LinearCombinationIaiaiLNS_15FloatRoundStyleE2EEESH_S1I_JEEENS4_5SM1004TMEM4LOAD26SM100_TMEM_LOAD_16dp32b32xENS4_13SM90_TMA_LOADES19_NS4_39AutoVectorizingCopyWithAssumedAlignmentILi128EEENS4_14SM90_TMA_STOREES19_S1V_S1V_EEEvvEEEEvNT_6ParamsE,"",@"SHT_CUDA_INFO"
	.sectionflags	@""
	.align	4


	//----- nvinfo : EIATTR_CUDA_API_VERSION
	.align		4
        /*0000*/ 	.byte	0x04, 0x37
        /*0002*/ 	.short	(.L_31 - .L_30)
.L_30:
        /*0004*/ 	.word	0x00000082


	//----- nvinfo : EIATTR_KPARAM_INFO
	.align		4
.L_31:
        /*0008*/ 	.byte	0x04, 0x17
        /*000a*/ 	.short	(.L_33 - .L_32)
.L_32:
        /*000c*/ 	.word	0x00000000
        /*0010*/ 	.short	0x0000
        /*0012*/ 	.short	0x0000
        /*0014*/ 	.byte	0x00, 0xf0, 0x01, 0x20


	//----- nvinfo : EIATTR_AT_ENTRY_FRAGMENTS
	.align		4
.L_33:
        /*0018*/ 	.byte	0x04, 0x4f
        /*001a*/ 	.short	(.L_35 - .L_34)


	//   ....[0]....
.L_34:
        /*001c*/ 	.word	0x00000006


	//----- nvinfo : EIATTR_RESERVED_SMEM_USED
	.align		4
.L_35:
        /*0020*/ 	.byte	0x01, 0x41
	.zero		2


	//----- nvinfo : EIATTR_SPARSE_MMA_MASK
	.align		4
        /*0024*/ 	.byte	0x03, 0x50
        /*0026*/ 	.short	0x0000


	//----- nvinfo : EIATTR_TCGEN05_1CTA_USED
	.align		4
        /*0028*/ 	.byte	0x01, 0x51
	.zero		2


	//----- nvinfo : EIATTR_MAXREG_COUNT
	.align		4
        /*002c*/ 	.byte	0x03, 0x1b
        /*002e*/ 	.short	0x00ff


	//----- nvinfo : EIATTR_NUM_BARRIERS
	.align		4
        /*0030*/ 	.byte	0x02, 0x4c
        /*0032*/ 	.byte	0x07
	.zero		1


	//----- nvinfo : EIATTR_EXTERNS
	.align		4
        /*0034*/ 	.byte	0x04, 0x0f
        /*0036*/ 	.short	(.L_37 - .L_36)


	//   ....[0]....
	.align		4
.L_36:
        /*0038*/ 	.word	index@(__assertfail)


	//----- nvinfo : EIATTR_MERCURY_ISA_VERSION
	.align		4
.L_37:
        /*003c*/ 	.byte	0x03, 0x5f
        /*003e*/ 	.short	0x0101


	//----- nvinfo : EIATTR_INT_WARP_WIDE_INSTR_OFFSETS
	.align		4
        /*0040*/ 	.byte	0x04, 0x31
        /*0042*/ 	.short	(.L_39 - .L_38)


	//   ....[0]....
.L_38:
        /*0044*/ 	.word	0x00004640


	//   ....[1]....
        /*0048*/ 	.word	0x00004670


	//   ....[2]....
        /*004c*/ 	.word	0x00004690


	//   ....[3]....
        /*0050*/ 	.word	0x000051b0


	//   ....[4]....
        /*0054*/ 	.word	0x00005220


	//   ....[5]....
        /*0058*/ 	.word	0x00005300


	//   ....[6]....
        /*005c*/ 	.word	0x000053b0


	//----- nvinfo : EIATTR_COOP_GROUP_MASK_REGIDS
	.align		4
.L_39:
        /*0060*/ 	.byte	0x04, 0x29
        /*0062*/ 	.short	(.L_41 - .L_40)


	//   ....[0]....
.L_40:
        /*0064*/ 	.word	0xffffffff


	//   ....[1]....
        /*0068*/ 	.word	0xffffffff


	//   ....[2]....
        /*006c*/ 	.word	0xffffffff


	//   ....[3]....
        /*0070*/ 	.word	0xffffffff


	//   ....[4]....
        /*0074*/ 	.word	0xffffffff


	//   ....[5]....
        /*0078*/ 	.word	0xffffffff


	//   ....[6]....
        /*007c*/ 	.word	0xffffffff


	//   ....[7]....
        /*0080*/ 	.word	0xffffffff


	//   ....[8]....
        /*0084*/ 	.word	0xffffffff


	//   ....[9]....
        /*0088*/ 	.word	0xffffffff


	//   ....[10]....
        /*008c*/ 	.word	0xffffffff


	//   ....[11]....
        /*0090*/ 	.word	0xffffffff


	//   ....[12]....
        /*0094*/ 	.word	0xffffffff


	//   ....[13]....
        /*0098*/ 	.word	0xffffffff


	//----- nvinfo : EIATTR_COOP_GROUP_INSTR_OFFSETS
	.align		4
.L_41:
        /*009c*/ 	.byte	0x04, 0x28
        /*009e*/ 	.short	(.L_43 - .L_42)


	//   ....[0]....
.L_42:
        /*00a0*/ 	.word	0x00000080


	//   ....[1]....
        /*00a4*/ 	.word	0x000004f0


	//   ....[2]....
        /*00a8*/ 	.word	0x00000870


	//   ....[3]....
        /*00ac*/ 	.word	0x000009d0


	//   ....[4]....
        /*00b0*/ 	.word	0x00000ad0


	//   ....[5]....
        /*00b4*/ 	.word	0x00000c40


	//   ....[6]....
        /*00b8*/ 	.word	0x00000de0


	//   ....[7]....
        /*00bc*/ 	.word	0x00000f90


	//   ....[8]....
        /*00c0*/ 	.word	0x00002310


	//   ....[9]....
        /*00c4*/ 	.word	0x00003910


	//   ....[10]....
        /*00c8*/ 	.word	0x00003b20


	//   ....[11]....
        /*00cc*/ 	.word	0x00003b50


	//   ....[12]....
        /*00d0*/ 	.word	0x00004520


	//   ....[13]....
        /*00d4*/ 	.word	0x00004750


	//----- nvinfo : EIATTR_VRC_CTA_INIT_COUNT
	.align		4
.L_43:
        /*00d8*/ 	.byte	0x02, 0x4a
        /*00da*/ 	.byte	0x80
	.zero		1


	//----- nvinfo : EIATTR_SYSCALL_OFFSETS
	.align		4
        /*00dc*/ 	.byte	0x04, 0x46
        /*00de*/ 	.short	(.L_45 - .L_44)


	//   ....[0]....
.L_44:
        /*00e0*/ 	.word	0x00005fb0


	//   ....[1]....
        /*00e4*/ 	.word	0x000060f0


	//   ....[2]....
        /*00e8*/ 	.word	0x00006920


	//   ....[3]....
        /*00ec*/ 	.word	0x000076c0


	//----- nvinfo : EIATTR_MBARRIER_INSTR_OFFSETS
	.align		4
.L_45:
        /*00f0*/ 	.byte	0x04, 0x39
        /*00f2*/ 	.short	(.L_47 - .L_46)


	//   ....[0]....
.L_46:
        /*00f4*/ 	.word	0x00000630
        /*00f8*/ 	.word	0x000000ff
        /*00fc*/ 	.word	0x00000000
        /*0100*/ 	.short	0x0100
        /*0102*/ 	.byte	0x04
	.zero		1


	//   ....[1]....
        /*0104*/ 	.word	0x00000640
        /*0108*/ 	.word	0x000000ff
        /*010c*/ 	.word	0x00000088
        /*0110*/ 	.short	0x0100
        /*0112*/ 	.byte	0x04
	.zero		1


	//   ....[2]....
        /*0114*/ 	.word	0x00000650
        /*0118*/ 	.word	0x000000ff
        /*011c*/ 	.word	0x00000008
        /*0120*/ 	.short	0x0100
        /*0122*/ 	.byte	0x04
	.zero		1


	//   ....[3]....
        /*0124*/ 	.word	0x00000660
        /*0128*/ 	.word	0x000000ff
        /*012c*/ 	.word	0x00000090
        /*0130*/ 	.short	0x0100
        /*0132*/ 	.byte	0x04
	.zero		1


	//   ....[4]....
        /*0134*/ 	.word	0x00000670
        /*0138*/ 	.word	0x000000ff
        /*013c*/ 	.word	0x00000010
        /*0140*/ 	.short	0x0100
        /*0142*/ 	.byte	0x04
	.zero		1


	//   ....[5]....
        /*0144*/ 	.word	0x00000680
        /*0148*/ 	.word	0x000000ff
        /*014c*/ 	.word	0x00000098
        /*0150*/ 	.short	0x0100
        /*0152*/ 	.byte	0x04
	.zero		1


	//   ....[6]....
        /*0154*/ 	.word	0x00000690
        /*0158*/ 	.word	0x000000ff
        /*015c*/ 	.word	0x00000018
        /*0160*/ 	.short	0x0100
        /*0162*/ 	.byte	0x04
	.zero		1


	//   ....[7]....
        /*0164*/ 	.word	0x000006a0
        /*0168*/ 	.word	0x000000ff
        /*016c*/ 	.word	0x000000a0
        /*0170*/ 	.short	0x0100
        /*0172*/ 	.byte	0x04
	.zero		1


	//   ....[8]....
        /*0174*/ 	.word	0x000006b0
        /*0178*/ 	.word	0x000000ff
        /*017c*/ 	.word	0x00000020
        /*0180*/ 	.short	0x0100
        /*0182*/ 	.byte	0x04
	.zero		1


	//   ....[9]....
        /*0184*/ 	.word	0x000006c0
        /*0188*/ 	.word	0x000000ff
        /*018c*/ 	.word	0x000000a8
        /*0190*/ 	.short	0x0100
        /*0192*/ 	.byte	0x04
	.zero		1


	//   ....[10]....
        /*0194*/ 	.word	0x000006d0
        /*0198*/ 	.word	0x000000ff
        /*019c*/ 	.word	0x00000028
        /*01a0*/ 	.short	0x0100
        /*01a2*/ 	.byte	0x04
	.zero		1


	//   ....[11]....
        /*01a4*/ 	.word	0x000006e0
        /*01a8*/ 	.word	0x000000ff
        /*01ac*/ 	.word	0x000000b0
        /*01b0*/ 	.short	0x0100
        /*01b2*/ 	.byte	0x04
	.zero		1


	//   ....[12]....
        /*01b4*/ 	.word	0x000006f0
        /*01b8*/ 	.word	0x000000ff
        /*01bc*/ 	.word	0x00000030
        /*01c0*/ 	.short	0x0100
        /*01c2*/ 	.byte	0x04
	.zero		1


	//   ....[13]....
        /*01c4*/ 	.word	0x00000700
        /*01c8*/ 	.word	0x000000ff
        /*01cc*/ 	.word	0x000000b8
        /*01d0*/ 	.short	0x0100
        /*01d2*/ 	.byte	0x04
	.zero		1


	//   ....[14]....
        /*01d4*/ 	.word	0x00000710
        /*01d8*/ 	.word	0x000000ff
        /*01dc*/ 	.word	0x00000038
        /*01e0*/ 	.short	0x0100
        /*01e2*/ 	.byte	0x04
	.zero		1


	//   ....[15]....
        /*01e4*/ 	.word	0x00000720
        /*01e8*/ 	.word	0x000000ff
        /*01ec*/ 	.word	0x000000c0
        /*01f0*/ 	.short	0x0100
        /*01f2*/ 	.byte	0x04
	.zero		1


	//   ....[16]....
        /*01f4*/ 	.word	0x00000730
        /*01f8*/ 	.word	0x000000ff
        /*01fc*/ 	.word	0x00000040
        /*0200*/ 	.short	0x0100
        /*0202*/ 	.byte	0x04
	.zero		1


	//   ....[17]....
        /*0204*/ 	.word	0x00000740
        /*0208*/ 	.word	0x000000ff
        /*020c*/ 	.word	0x000000c8
        /*0210*/ 	.short	0x0100
        /*0212*/ 	.byte	0x04
	.zero		1


	//   ....[18]....
        /*0214*/ 	.word	0x00000750
        /*0218*/ 	.word	0x000000ff
        /*021c*/ 	.word	0x00000048
        /*0220*/ 	.short	0x0100
        /*0222*/ 	.byte	0x04
	.zero		1


	//   ....[19]....
        /*0224*/ 	.word	0x00000760
        /*0228*/ 	.word	0x000000ff
        /*022c*/ 	.word	0x000000d0
        /*0230*/ 	.short	0x0100
        /*0232*/ 	.byte	0x04
	.zero		1


	//   ....[20]....
        /*0234*/ 	.word	0x00000770
        /*0238*/ 	.word	0x000000ff
        /*023c*/ 	.word	0x00000050
        /*0240*/ 	.short	0x0100
        /*0242*/ 	.byte	0x04
	.zero		1


	//   ....[21]....
        /*0244*/ 	.word	0x00000780
        /*0248*/ 	.word	0x000000ff
        /*024c*/ 	.word	0x000000d8
        /*0250*/ 	.short	0x0100
        /*0252*/ 	.byte	0x04
	.zero		1


	//   ....[22]....
        /*0254*/ 	.word	0x00000790
        /*0258*/ 	.word	0x000000ff
        /*025c*/ 	.word	0x00000058
        /*0260*/ 	.short	0x0100
        /*0262*/ 	.byte	0x04
	.zero		1


	//   ....[23]....
        /*0264*/ 	.word	0x000007a0
        /*0268*/ 	.word	0x000000ff
        /*026c*/ 	.word	0x000000e0
        /*0270*/ 	.short	0x0100
        /*0272*/ 	.byte	0x04
	.zero		1


	//   ....[24]....
        /*0274*/ 	.word	0x000007b0
        /*0278*/ 	.word	0x000000ff
        /*027c*/ 	.word	0x00000060
        /*0280*/ 	.short	0x0100
        /*0282*/ 	.byte	0x04
	.zero		1


	//   ....[25]....
        /*0284*/ 	.word	0x000007c0
        /*0288*/ 	.word	0x000000ff
        /*028c*/ 	.word	0x000000e8
        /*0290*/ 	.short	0x0100
        /*0292*/ 	.byte	0x04
	.zero		1


	//   ....[26]....
        /*0294*/ 	.word	0x000007d0
        /*0298*/ 	.word	0x000000ff
        /*029c*/ 	.word	0x00000068
        /*02a0*/ 	.short	0x0100
        /*02a2*/ 	.byte	0x04
	.zero		1


	//   ....[27]....
        /*02a4*/ 	.word	0x000007e0
        /*02a8*/ 	.word	0x000000ff
        /*02ac*/ 	.word	0x000000f0
        /*02b0*/ 	.short	0x0100
        /*02b2*/ 	.byte	0x04
	.zero		1


	//   ....[28]....
        /*02b4*/ 	.word	0x000007f0
        /*02b8*/ 	.word	0x000000ff
        /*02bc*/ 	.word	0x00000070
        /*02c0*/ 	.short	0x0100
        /*02c2*/ 	.byte	0x04
	.zero		1


	//   ....[29]....
        /*02c4*/ 	.word	0x00000800
        /*02c8*/ 	.word	0x000000ff
        /*02cc*/ 	.word	0x000000f8
        /*02d0*/ 	.short	0x0100
        /*02d2*/ 	.byte	0x04
	.zero		1


	//   ....[30]....
        /*02d4*/ 	.word	0x00000810
        /*02d8*/ 	.word	0x000000ff
        /*02dc*/ 	.word	0x00000078
        /*02e0*/ 	.short	0x0100
        /*02e2*/ 	.byte	0x04
	.zero		1


	//   ....[31]....
        /*02e4*/ 	.word	0x00000820
        /*02e8*/ 	.word	0x000000ff
        /*02ec*/ 	.word	0x00000100
        /*02f0*/ 	.short	0x0100
        /*02f2*/ 	.byte	0x04
	.zero		1


	//   ....[32]....
        /*02f4*/ 	.word	0x00000830
        /*02f8*/ 	.word	0x000000ff
        /*02fc*/ 	.word	0x00000080
        /*0300*/ 	.short	0x0100
        /*0302*/ 	.byte	0x04
	.zero		1


	//   ....[33]....
        /*0304*/ 	.word	0x00000840
        /*0308*/ 	.word	0x000000ff
        /*030c*/ 	.word	0x00000108
        /*0310*/ 	.short	0x0100
        /*0312*/ 	.byte	0x04
	.zero		1


	//   ....[34]....
        /*0314*/ 	.word	0x00000980
        /*0318*/ 	.word	0x000000ff
        /*031c*/ 	.word	0x00000110
        /*0320*/ 	.short	0x0100
        /*0322*/ 	.byte	0x04
	.zero		1


	//   ....[35]....
        /*0324*/ 	.word	0x00000990
        /*0328*/ 	.word	0x000000ff
        /*032c*/ 	.word	0x00000120
        /*0330*/ 	.short	0x0100
        /*0332*/ 	.byte	0x04
	.zero		1


	//   ....[36]....
        /*0334*/ 	.word	0x000009a0
        /*0338*/ 	.word	0x000000ff
        /*033c*/ 	.word	0x00000118
        /*0340*/ 	.short	0x0100
        /*0342*/ 	.byte	0x04
	.zero		1


	//   ....[37]....
        /*0344*/ 	.word	0x000009b0
        /*0348*/ 	.word	0x000000ff
        /*034c*/ 	.word	0x00000128
        /*0350*/ 	.short	0x0100
        /*0352*/ 	.byte	0x04
	.zero		1


	//   ....[38]....
        /*0354*/ 	.word	0x00000aa0
        /*0358*/ 	.word	0x000000ff
        /*035c*/ 	.word	0x00000130
        /*0360*/ 	.short	0x0100
        /*0362*/ 	.byte	0x06
	.zero		1


	//   ....[39]....
        /*0364*/ 	.word	0x00000ab0
        /*0368*/ 	.word	0x000000ff
        /*036c*/ 	.word	0x00000138
        /*0370*/ 	.short	0x0100
        /*0372*/ 	.byte	0x06
	.zero		1


	//   ....[40]....
        /*0374*/ 	.word	0x00000bf0
        /*0378*/ 	.word	0x000000ff
        /*037c*/ 	.word	0x00000140
        /*0380*/ 	.short	0x0100
        /*0382*/ 	.byte	0x06
	.zero		1


	//   ....[41]....
        /*0384*/ 	.word	0x00000c00
        /*0388*/ 	.word	0x000000ff
        /*038c*/ 	.word	0x00000150
        /*0390*/ 	.short	0x0100
        /*0392*/ 	.byte	0x06
	.zero		1


	//   ....[42]....
        /*0394*/ 	.word	0x00000c10
        /*0398*/ 	.word	0x000000ff
        /*039c*/ 	.word	0x00000148
        /*03a0*/ 	.short	0x0100
        /*03a2*/ 	.byte	0x06
	.zero		1


	//   ....[43]....
        /*03a4*/ 	.word	0x00000c20
        /*03a8*/ 	.word	0x000000ff
        /*03ac*/ 	.word	0x00000158
        /*03b0*/ 	.short	0x0100
        /*03b2*/ 	.byte	0x06
	.zero		1


	//   ....[44]....
        /*03b4*/ 	.word	0x00000d50
        /*03b8*/ 	.word	0x000000ff
        /*03bc*/ 	.word	0x00000160
        /*03c0*/ 	.short	0x0100
        /*03c2*/ 	.byte	0x04
	.zero		1


	//   ....[45]....
        /*03c4*/ 	.word	0x00000d60
        /*03c8*/ 	.word	0x000000ff
        /*03cc*/ 	.word	0x00000180
        /*03d0*/ 	.short	0x0100
        /*03d2*/ 	.byte	0x04
	.zero		1


	//   ....[46]....
        /*03d4*/ 	.word	0x00000d70
        /*03d8*/ 	.word	0x000000ff
        /*03dc*/ 	.word	0x00000168
        /*03e0*/ 	.short	0x0100
        /*03e2*/ 	.byte	0x04
	.zero		1


	//   ....[47]....
        /*03e4*/ 	.word	0x00000d80
        /*03e8*/ 	.word	0x000000ff
        /*03ec*/ 	.word	0x00000188
        /*03f0*/ 	.short	0x0100
        /*03f2*/ 	.byte	0x04
	.zero		1


	//   ....[48]....
        /*03f4*/ 	.word	0x00000d90
        /*03f8*/ 	.word	0x000000ff
        /*03fc*/ 	.word	0x00000170
        /*0400*/ 	.short	0x0100
        /*0402*/ 	.byte	0x04
	.zero		1


	//   ....[49]....
        /*0404*/ 	.word	0x00000da0
        /*0408*/ 	.word	0x000000ff
        /*040c*/ 	.word	0x00000190
        /*0410*/ 	.short	0x0100
        /*0412*/ 	.byte	0x04
	.zero		1


	//   ....[50]....
        /*0414*/ 	.word	0x00000db0
        /*0418*/ 	.word	0x000000ff
        /*041c*/ 	.word	0x00000178
        /*0420*/ 	.short	0x0100
        /*0422*/ 	.byte	0x04
	.zero		1


	//   ....[51]....
        /*0424*/ 	.word	0x00000dc0
        /*0428*/ 	.word	0x000000ff
        /*042c*/ 	.word	0x00000198
        /*0430*/ 	.short	0x0100
        /*0432*/ 	.byte	0x04
	.zero		1


	//   ....[52]....
        /*0434*/ 	.word	0x00000eb0
        /*0438*/ 	.word	0x000000ff
        /*043c*/ 	.word	0x000001a0
        /*0440*/ 	.short	0x0100
        /*0442*/ 	.byte	0x04
	.zero		1


	//   ....[53]....
        /*0444*/ 	.word	0x00000ec0
        /*0448*/ 	.word	0x000000ff
        /*044c*/ 	.word	0x000001b0
        /*0450*/ 	.short	0x0100
        /*0452*/ 	.byte	0x04
	.zero		1


	//   ....[54]....
        /*0454*/ 	.word	0x00000ed0
        /*0458*/ 	.word	0x000000ff
        /*045c*/ 	.word	0x000001a8
        /*0460*/ 	.short	0x0100
        /*0462*/ 	.byte	0x04
	.zero		1


	//   ....[55]....
        /*0464*/ 	.word	0x00000ee0
        /*0468*/ 	.word	0x000000ff
        /*046c*/ 	.word	0x000001b8
        /*0470*/ 	.short	0x0100
        /*0472*/ 	.byte	0x04
	.zero		1


	//   ....[56]....
        /*0474*/ 	.word	0x00001b60
        /*0478*/ 	.word	0x00000000
        /*047c*/ 	.word	0x000001b0
        /*0480*/ 	.short	0x010a
        /*0482*/ 	.byte	0xff
	.zero		1


	//   ....[57]....
        /*0484*/ 	.word	0x00001b90
        /*0488*/ 	.word	0x00000000
        /*048c*/ 	.word	0x000001a0
        /*0490*/ 	.short	0x0101
        /*0492*/ 	.byte	0xff
	.zero		1


	//   ....[58]....
        /*0494*/ 	.word	0x00001c70
        /*0498*/ 	.word	0x000000ff
        /*049c*/ 	.word	0x00000088
        /*04a0*/ 	.short	0x010a
        /*04a2*/ 	.byte	0x04
	.zero		1


	//   ....[59]....
        /*04a4*/ 	.word	0x00001cf0
        /*04a8*/ 	.word	0x000000ff
        /*04ac*/ 	.word	0x00000088
        /*04b0*/ 	.short	0x010a
        /*04b2*/ 	.byte	0x21
	.zero		1


	//   ....[60]....
        /*04b4*/ 	.word	0x00001e80
        /*04b8*/ 	.word	0x000000ff
        /*04bc*/ 	.word	0x00000088
        /*04c0*/ 	.short	0x010a
        /*04c2*/ 	.byte	0x08
	.zero		1


	//   ....[61]....
        /*04c4*/ 	.word	0x00001fb0
        /*04c8*/ 	.word	0x000000ff
        /*04cc*/ 	.word	0x00000138
        /*04d0*/ 	.short	0x0101
        /*04d2*/ 	.byte	0x06
	.zero		1


	//   ....[62]....
        /*04d4*/ 	.word	0x00001fd0
        /*04d8*/ 	.word	0x000000ff
        /*04dc*/ 	.word	0x00000088
        /*04e0*/ 	.short	0x010a
        /*04e2*/ 	.byte	0x04
	.zero		1


	//   ....[63]....
        /*04e4*/ 	.word	0x00002050
        /*04e8*/ 	.word	0x000000ff
        /*04ec*/ 	.word	0x00000088
        /*04f0*/ 	.short	0x010a
        /*04f2*/ 	.byte	0x11
	.zero		1


	//   ....[64]....
        /*04f4*/ 	.word	0x000021e0
        /*04f8*/ 	.word	0x000000ff
        /*04fc*/ 	.word	0x00000088
        /*0500*/ 	.short	0x010a
        /*0502*/ 	.byte	0x07
	.zero		1


	//   ....[65]....
        /*0504*/ 	.word	0x00002340
        /*0508*/ 	.word	0x00000003
        /*050c*/ 	.word	0x00000140
        /*0510*/ 	.short	0x010a
        /*0512*/ 	.byte	0xff
	.zero		1


	//   ....[66]....
        /*0514*/ 	.word	0x00002490
        /*0518*/ 	.word	0x00000000
        /*051c*/ 	.word	0x00000000
        /*0520*/ 	.short	0x0101
        /*0522*/ 	.byte	0xff
	.zero		1


	//   ....[67]....
        /*0524*/ 	.word	0x00002a40
        /*0528*/ 	.word	0x000000ff
        /*052c*/ 	.word	0x00000000
        /*0530*/ 	.short	0x010a
        /*0532*/ 	.byte	0x04
	.zero		1


	//   ....[68]....
        /*0534*/ 	.word	0x00002ad0
        /*0538*/ 	.word	0x000000ff
        /*053c*/ 	.word	0x00000000
        /*0540*/ 	.short	0x010a
        /*0542*/ 	.byte	0x05
	.zero		1


	//   ....[69]....
        /*0544*/ 	.word	0x00002b60
        /*0548*/ 	.word	0x000000ff
        /*054c*/ 	.word	0x00000000
        /*0550*/ 	.short	0x010a
        /*0552*/ 	.byte	0x05
	.zero		1


	//   ....[70]....
        /*0554*/ 	.word	0x00002bf0
        /*0558*/ 	.word	0x000000ff
        /*055c*/ 	.word	0x00000000
        /*0560*/ 	.short	0x010a
        /*0562*/ 	.byte	0x05
	.zero		1


	//   ....[71]....
        /*0564*/ 	.word	0x00002c80
        /*0568*/ 	.word	0x000000ff
        /*056c*/ 	.word	0x00000000
        /*0570*/ 	.short	0x010a
        /*0572*/ 	.byte	0x05
	.zero		1


	//   ....[72]....
        /*0574*/ 	.word	0x00002d10
        /*0578*/ 	.word	0x000000ff
        /*057c*/ 	.word	0x00000000
        /*0580*/ 	.short	0x010a
        /*0582*/ 	.byte	0x05
	.zero		1


	//   ....[73]....
        /*0584*/ 	.word	0x00002da0
        /*0588*/ 	.word	0x000000ff
        /*058c*/ 	.word	0x00000000
        /*0590*/ 	.short	0x010a
        /*0592*/ 	.byte	0x05
	.zero		1


	//   ....[74]....
        /*0594*/ 	.word	0x00002e30
        /*0598*/ 	.word	0x000000ff
        /*059c*/ 	.word	0x00000000
        /*05a0*/ 	.short	0x010a
        /*05a2*/ 	.byte	0x05
	.zero		1


	//   ....[75]....
        /*05a4*/ 	.word	0x00002ec0
        /*05a8*/ 	.word	0x000000ff
        /*05ac*/ 	.word	0x00000000
        /*05b0*/ 	.short	0x010a
        /*05b2*/ 	.byte	0x05
	.zero		1


	//   ....[76]....
        /*05b4*/ 	.word	0x00002f50
        /*05b8*/ 	.word	0x000000ff
        /*05bc*/ 	.word	0x00000000
        /*05c0*/ 	.short	0x010a
        /*05c2*/ 	.byte	0x05
	.zero		1


	//   ....[77]....
        /*05c4*/ 	.word	0x00002fe0
        /*05c8*/ 	.word	0x000000ff
        /*05cc*/ 	.word	0x00000000
        /*05d0*/ 	.short	0x010a
        /*05d2*/ 	.byte	0x05
	.zero		1


	//   ....[78]....
        /*05d4*/ 	.word	0x00003070
        /*05d8*/ 	.word	0x000000ff
        /*05dc*/ 	.word	0x00000000
        /*05e0*/ 	.short	0x010a
        /*05e2*/ 	.byte	0x05
	.zero		1


	//   ....[79]....
        /*05e4*/ 	.word	0x00003100
        /*05e8*/ 	.word	0x000000ff
        /*05ec*/ 	.word	0x00000000
        /*05f0*/ 	.short	0x010a
        /*05f2*/ 	.byte	0x05
	.zero		1


	//   ....[80]....
        /*05f4*/ 	.word	0x00003190
        /*05f8*/ 	.word	0x000000ff
        /*05fc*/ 	.word	0x00000000
        /*0600*/ 	.short	0x010a
        /*0602*/ 	.byte	0x05
	.zero		1


	//   ....[81]....
        /*0604*/ 	.word	0x00003220
        /*0608*/ 	.word	0x000000ff
        /*060c*/ 	.word	0x00000000
        /*0610*/ 	.short	0x010a
        /*0612*/ 	.byte	0x05
	.zero		1


	//   ....[82]....
        /*0614*/ 	.word	0x000032b0
        /*0618*/ 	.word	0x000000ff
        /*061c*/ 	.word	0x00000000
        /*0620*/ 	.short	0x010a
        /*0622*/ 	.byte	0x05
	.zero		1


	//   ....[83]....
        /*0624*/ 	.word	0x00003350
        /*0628*/ 	.word	0x00000000
        /*062c*/ 	.word	0x00000000
        /*0630*/ 	.short	0x010a
        /*0632*/ 	.byte	0xff
	.zero		1


	//   ....[84]....
        /*0634*/ 	.word	0x00003470
        /*0638*/ 	.word	0x00000002
        /*063c*/ 	.word	0x000001a0
        /*0640*/ 	.short	0x010a
        /*0642*/ 	.byte	0xff
	.zero		1


	//   ....[85]....
        /*0644*/ 	.word	0x000034e0
        /*0648*/ 	.word	0x00000002
        /*064c*/ 	.word	0x00000000
        /*0650*/ 	.short	0x0101
        /*0652*/ 	.byte	0xff
	.zero		1


	//   ....[86]....
        /*0654*/ 	.word	0x00003500
        /*0658*/ 	.word	0x000000ff
        /*065c*/ 	.word	0x00000150
        /*0660*/ 	.short	0x010a
        /*0662*/ 	.byte	0x04
	.zero		1


	//   ....[87]....
        /*0664*/ 	.word	0x00003620
        /*0668*/ 	.word	0x00000002
        /*066c*/ 	.word	0x00000140
        /*0670*/ 	.short	0x010a
        /*0672*/ 	.byte	0xff
	.zero		1


	//   ....[88]....
        /*0674*/ 	.word	0x00003720
        /*0678*/ 	.word	0x00000002
        /*067c*/ 	.word	0x00000000
        /*0680*/ 	.short	0x0101
        /*0682*/ 	.byte	0xff
	.zero		1


	//   ....[89]....
        /*0684*/ 	.word	0x000037b0
        /*0688*/ 	.word	0x000000ff
        /*068c*/ 	.word	0x00000150
        /*0690*/ 	.short	0x0106
        /*0692*/ 	.byte	0x04
	.zero		1


	//   ....[90]....
        /*0694*/ 	.word	0x000037d0
        /*0698*/ 	.word	0x000000ff
        /*069c*/ 	.word	0x00000150
        /*06a0*/ 	.short	0x010a
        /*06a2*/ 	.byte	0x04
	.zero		1


	//   ....[91]....
        /*06a4*/ 	.word	0x00003860
        /*06a8*/ 	.word	0x000000ff
        /*06ac*/ 	.word	0x00000150
        /*06b0*/ 	.short	0x0106
        /*06b2*/ 	.byte	0x07
	.zero		1


	//   ....[92]....
        /*06b4*/ 	.word	0x000038a0
        /*06b8*/ 	.word	0x00000000
        /*06bc*/ 	.word	0x00000150
        /*06c0*/ 	.short	0x010a
        /*06c2*/ 	.byte	0xff
	.zero		1


	//   ....[93]....
        /*06c4*/ 	.word	0x00003db0
        /*06c8*/ 	.word	0x00000000
        /*06cc*/ 	.word	0x00000140
        /*06d0*/ 	.short	0x010a
        /*06d2*/ 	.byte	0xff
	.zero		1


	//   ....[94]....
        /*06d4*/ 	.word	0x00003eb0
        /*06d8*/ 	.word	0x00000003
        /*06dc*/ 	.word	0x00000000
        /*06e0*/ 	.short	0x0101
        /*06e2*/ 	.byte	0xff
	.zero		1


	//   ....[95]....
        /*06e4*/ 	.word	0x00003ec0
        /*06e8*/ 	.word	0x000000ff
        /*06ec*/ 	.word	0x00000000
        /*06f0*/ 	.short	0x010a
        /*06f2*/ 	.byte	0x04
	.zero		1


	//   ....[96]....
        /*06f4*/ 	.word	0x00003f40
        /*06f8*/ 	.word	0x000000ff
        /*06fc*/ 	.word	0x00000180
        /*0700*/ 	.short	0x010a
        /*0702*/ 	.byte	0x17
	.zero		1


	//   ....[97]....
        /*0704*/ 	.word	0x00004020
        /*0708*/ 	.word	0x000000ff
        /*070c*/ 	.word	0x00000000
        /*0710*/ 	.short	0x010a
        /*0712*/ 	.byte	0x05
	.zero		1


	//   ....[98]....
        /*0714*/ 	.word	0x00004160
        /*0718*/ 	.word	0x000000ff
        /*071c*/ 	.word	0x00000000
        /*0720*/ 	.short	0x010a
        /*0722*/ 	.byte	0x04
	.zero		1


	//   ....[99]....
        /*0724*/ 	.word	0x00004350
        /*0728*/ 	.word	0x000000ff
        /*072c*/ 	.word	0x00000000
        /*0730*/ 	.short	0x010a
        /*0732*/ 	.byte	0x04
	.zero		1


	//   ....[100]....
        /*0734*/ 	.word	0x000043e0
        /*0738*/ 	.word	0x000000ff
        /*073c*/ 	.word	0x00000000
        /*0740*/ 	.short	0x010a
        /*0742*/ 	.byte	0x05
	.zero		1


	//   ....[101]....
        /*0744*/ 	.word	0x00004470
        /*0748*/ 	.word	0x000000ff
        /*074c*/ 	.word	0x00000000
        /*0750*/ 	.short	0x010a
        /*0752*/ 	.byte	0x05
	.zero		1


	//   ....[102]....
        /*0754*/ 	.word	0x00004500
        /*0758*/ 	.word	0x000000ff
        /*075c*/ 	.word	0x00000000
        /*0760*/ 	.short	0x010a
        /*0762*/ 	.byte	0x04
	.zero		1


	//   ....[103]....
        /*0764*/ 	.word	0x000049b0
        /*0768*/ 	.word	0x0000000c
        /*076c*/ 	.word	0x00000140
        /*0770*/ 	.short	0x010a
        /*0772*/ 	.byte	0xff
	.zero		1


	//   ....[104]....
        /*0774*/ 	.word	0x00004b20
        /*0778*/ 	.word	0x00000000
        /*077c*/ 	.word	0x00000000
        /*0780*/ 	.short	0x0101
        /*0782*/ 	.byte	0xff
	.zero		1


	//   ....[105]....
        /*0784*/ 	.word	0x00004fb0
        /*0788*/ 	.word	0x000000ff
        /*078c*/ 	.word	0x00000138
        /*0790*/ 	.short	0x010a
        /*0792*/ 	.byte	0x15
	.zero		1


	//   ....[106]....
        /*0794*/ 	.word	0x00005130
        /*0798*/ 	.word	0x000000ff
        /*079c*/ 	.word	0x00000120
        /*07a0*/ 	.short	0x010a
        /*07a2*/ 	.byte	0x15
	.zero		1


	//   ....[107]....
        /*07a4*/ 	.word	0x000052b0
        /*07a8*/ 	.word	0x000000ff
        /*07ac*/ 	.word	0x00000110
        /*07b0*/ 	.short	0x010b
        /*07b2*/ 	.byte	0x15
	.zero		1


	//   ....[108]....
        /*07b4*/ 	.word	0x000052c0
        /*07b8*/ 	.word	0x000000ff
        /*07bc*/ 	.word	0x00000000
        /*07c0*/ 	.short	0x0101
        /*07c2*/ 	.byte	0x06
	.zero		1


	//   ....[109]....
        /*07c4*/ 	.word	0x000052d0
        /*07c8*/ 	.word	0x000000ff
        /*07cc*/ 	.word	0x00000128
        /*07d0*/ 	.short	0x010a
        /*07d2*/ 	.byte	0x15
	.zero		1


	//   ....[110]....
        /*07d4*/ 	.word	0x000054c0
        /*07d8*/ 	.word	0x000000ff
        /*07dc*/ 	.word	0x00000118
        /*07e0*/ 	.short	0x010b
        /*07e2*/ 	.byte	0x15
	.zero		1


	//   ....[111]....
        /*07e4*/ 	.word	0x000054d0
        /*07e8*/ 	.word	0x000000ff
        /*07ec*/ 	.word	0x00000000
        /*07f0*/ 	.short	0x0101
        /*07f2*/ 	.byte	0x21
	.zero		1


	//   ....[112]....
        /*07f4*/ 	.word	0x00005500
        /*07f8*/ 	.word	0x000000ff
        /*07fc*/ 	.word	0x00000120
        /*0800*/ 	.short	0x010a
        /*0802*/ 	.byte	0x15
	.zero		1


	//   ....[113]....
        /*0804*/ 	.word	0x00005540
        /*0808*/ 	.word	0x00000000
        /*080c*/ 	.word	0x00000128
        /*0810*/ 	.short	0x010a
        /*0812*/ 	.byte	0xff
	.zero		1


	//   ....[114]....
        /*0814*/ 	.word	0x00005850
        /*0818*/ 	.word	0x00000003
        /*081c*/ 	.word	0x00000140
        /*0820*/ 	.short	0x010a
        /*0822*/ 	.byte	0xff
	.zero		1


	//   ....[115]....
        /*0824*/ 	.word	0x000059d0
        /*0828*/ 	.word	0x00000000
        /*082c*/ 	.word	0x00000000
        /*0830*/ 	.short	0x0101
        /*0832*/ 	.byte	0xff
	.zero		1


	//   ....[116]....
        /*0834*/ 	.word	0x000064e0
        /*0838*/ 	.word	0x00000003
        /*083c*/ 	.word	0x00000110
        /*0840*/ 	.short	0x010a
        /*0842*/ 	.byte	0xff
	.zero		1


	//   ....[117]....
        /*0844*/ 	.word	0x00006520
        /*0848*/ 	.word	0x0000002b
        /*084c*/ 	.word	0x00000160
        /*0850*/ 	.short	0x010a
        /*0852*/ 	.byte	0xff
	.zero		1


	//   ....[118]....
        /*0854*/ 	.word	0x00006660
        /*0858*/ 	.word	0x00000003
        /*085c*/ 	.word	0x00000110
        /*0860*/ 	.short	0x010a
        /*0862*/ 	.byte	0xff
	.zero		1


	//   ....[119]....
        /*0864*/ 	.word	0x00006780
        /*0868*/ 	.word	0x00000000
        /*086c*/ 	.word	0x00000000
        /*0870*/ 	.short	0x0101
        /*0872*/ 	.byte	0xff
	.zero		1


	//   ....[120]....
        /*0874*/ 	.word	0x00006800
        /*0878*/ 	.word	0x0000002b
        /*087c*/ 	.word	0x00000160
        /*0880*/ 	.short	0x010a
        /*0882*/ 	.byte	0xff
	.zero		1


	//   ....[121]....
        /*0884*/ 	.word	0x00007370
        /*0888*/ 	.word	0x00000003
        /*088c*/ 	.word	0x00000110
        /*0890*/ 	.short	0x010a
        /*0892*/ 	.byte	0xff
	.zero		1


	//   ....[122]....
        /*0894*/ 	.word	0x00007420
        /*0898*/ 	.word	0x00000003
        /*089c*/ 	.word	0x00000110
        /*08a0*/ 	.short	0x010a
        /*08a2*/ 	.byte	0xff
	.zero		1


	//   ....[123]....
        /*08a4*/ 	.word	0x00007540
        /*08a8*/ 	.word	0x00000000
        /*08ac*/ 	.word	0x00000000
        /*08b0*/ 	.short	0x0101
        /*08b2*/ 	.byte	0xff
	.zero		1


	//   ....[124]....
        /*08b4*/ 	.word	0x00007950
        /*08b8*/ 	.word	0x000000ff
        /*08bc*/ 	.word	0x00000000
        /*08c0*/ 	.short	0x0101
        /*08c2*/ 	.byte	0x04
	.zero		1


	//   ....[125]....
        /*08c4*/ 	.word	0x00008250
        /*08c8*/ 	.word	0x00000000
        /*08cc*/ 	.word	0x000001b0
        /*08d0*/ 	.short	0x010a
        /*08d2*/ 	.byte	0xff
	.zero		1


	//   ....[126]....
        /*08d4*/ 	.word	0x000082b0
        /*08d8*/ 	.word	0x00000000
        /*08dc*/ 	.word	0x00000088
        /*08e0*/ 	.short	0x010a
        /*08e2*/ 	.byte	0xff
	.zero		1


	//   ....[127]....
        /*08e4*/ 	.word	0x00008310
        /*08e8*/ 	.word	0x00000000
        /*08ec*/ 	.word	0x00000088
        /*08f0*/ 	.short	0x010a
        /*08f2*/ 	.byte	0xff
	.zero		1


	//   ....[128]....
        /*08f4*/ 	.word	0x00008360
        /*08f8*/ 	.word	0x00000003
        /*08fc*/ 	.word	0x00000140
        /*0900*/ 	.short	0x010a
        /*0902*/ 	.byte	0xff
	.zero		1


	//   ....[129]....
        /*0904*/ 	.word	0x000083c0
        /*0908*/ 	.word	0x00000000
        /*090c*/ 	.word	0x00000000
        /*0910*/ 	.short	0x010a
        /*0912*/ 	.byte	0xff
	.zero		1


	//   ....[130]....
        /*0914*/ 	.word	0x00008420
        /*0918*/ 	.word	0x00000000
        /*091c*/ 	.word	0x00000000
        /*0920*/ 	.short	0x010a
        /*0922*/ 	.byte	0xff
	.zero		1


	//   ....[131]....
        /*0924*/ 	.word	0x00008480
        /*0928*/ 	.word	0x00000000
        /*092c*/ 	.word	0x00000000
        /*0930*/ 	.short	0x010a
        /*0932*/ 	.byte	0xff
	.zero		1


	//   ....[132]....
        /*0934*/ 	.word	0x000084e0
        /*0938*/ 	.word	0x00000000
        /*093c*/ 	.word	0x00000000
        /*0940*/ 	.short	0x010a
        /*0942*/ 	.byte	0xff
	.zero		1


	//   ....[133]....
        /*0944*/ 	.word	0x00008540
        /*0948*/ 	.word	0x00000000
        /*094c*/ 	.word	0x00000000
        /*0950*/ 	.short	0x010a
        /*0952*/ 	.byte	0xff
	.zero		1


	//   ....[134]....
        /*0954*/ 	.word	0x000085a0
        /*0958*/ 	.word	0x00000000
        /*095c*/ 	.word	0x00000000
        /*0960*/ 	.short	0x010a
        /*0962*/ 	.byte	0xff
	.zero		1


	//   ....[135]....
        /*0964*/ 	.word	0x00008600
        /*0968*/ 	.word	0x00000000
        /*096c*/ 	.word	0x00000000
        /*0970*/ 	.short	0x010a
        /*0972*/ 	.byte	0xff
	.zero		1


	//   ....[136]....
        /*0974*/ 	.word	0x00008660
        /*0978*/ 	.word	0x00000000
        /*097c*/ 	.word	0x00000000
        /*0980*/ 	.short	0x010a
        /*0982*/ 	.byte	0xff
	.zero		1


	//   ....[137]....
        /*0984*/ 	.word	0x000086c0
        /*0988*/ 	.word	0x00000000
        /*098c*/ 	.word	0x00000000
        /*0990*/ 	.short	0x010a
        /*0992*/ 	.byte	0xff
	.zero		1


	//   ....[138]....
        /*0994*/ 	.word	0x00008720
        /*0998*/ 	.word	0x00000000
        /*099c*/ 	.word	0x00000000
        /*09a0*/ 	.short	0x010a
        /*09a2*/ 	.byte	0xff
	.zero		1


	//   ....[139]....
        /*09a4*/ 	.word	0x00008780
        /*09a8*/ 	.word	0x00000000
        /*09ac*/ 	.word	0x00000000
        /*09b0*/ 	.short	0x010a
        /*09b2*/ 	.byte	0xff
	.zero		1


	//   ....[140]....
        /*09b4*/ 	.word	0x000087e0
        /*09b8*/ 	.word	0x00000000
        /*09bc*/ 	.word	0x00000000
        /*09c0*/ 	.short	0x010a
        /*09c2*/ 	.byte	0xff
	.zero		1


	//   ....[141]....
        /*09c4*/ 	.word	0x00008840
        /*09c8*/ 	.word	0x00000000
        /*09cc*/ 	.word	0x00000000
        /*09d0*/ 	.short	0x010a
        /*09d2*/ 	.byte	0xff
	.zero		1


	//   ....[142]....
        /*09d4*/ 	.word	0x000088a0
        /*09d8*/ 	.word	0x00000000
        /*09dc*/ 	.word	0x00000000
        /*09e0*/ 	.short	0x010a
        /*09e2*/ 	.byte	0xff
	.zero		1


	//   ....[143]....
        /*09e4*/ 	.word	0x00008900
        /*09e8*/ 	.word	0x00000000
        /*09ec*/ 	.word	0x00000000
        /*09f0*/ 	.short	0x010a
        /*09f2*/ 	.byte	0xff
	.zero		1


	//   ....[144]....
        /*09f4*/ 	.word	0x00008960
        /*09f8*/ 	.word	0x00000000
        /*09fc*/ 	.word	0x00000000
        /*0a00*/ 	.short	0x010a
        /*0a02*/ 	.byte	0xff
	.zero		1


	//   ....[145]....
        /*0a04*/ 	.word	0x000089b0
        /*0a08*/ 	.word	0x00000002
        /*0a0c*/ 	.word	0x000001a0
        /*0a10*/ 	.short	0x010a
        /*0a12*/ 	.byte	0xff
	.zero		1


	//   ....[146]....
        /*0a14*/ 	.word	0x00008a10
        /*0a18*/ 	.word	0x00000002
        /*0a1c*/ 	.word	0x00000150
        /*0a20*/ 	.short	0x010a
        /*0a22*/ 	.byte	0xff
	.zero		1


	//   ....[147]....
        /*0a24*/ 	.word	0x00008a60
        /*0a28*/ 	.word	0x00000002
        /*0a2c*/ 	.word	0x00000140
        /*0a30*/ 	.short	0x010a
        /*0a32*/ 	.byte	0xff
	.zero		1


	//   ....[148]....
        /*0a34*/ 	.word	0x00008ac0
        /*0a38*/ 	.word	0x00000000
        /*0a3c*/ 	.word	0x00000150
        /*0a40*/ 	.short	0x010a
        /*0a42*/ 	.byte	0xff
	.zero		1


	//   ....[149]....
        /*0a44*/ 	.word	0x00008b10
        /*0a48*/ 	.word	0x00000000
        /*0a4c*/ 	.word	0x00000140
        /*0a50*/ 	.short	0x010a
        /*0a52*/ 	.byte	0xff
	.zero		1


	//   ....[150]....
        /*0a54*/ 	.word	0x00008b70
        /*0a58*/ 	.word	0x00000002
        /*0a5c*/ 	.word	0x00000180
        /*0a60*/ 	.short	0x010a
        /*0a62*/ 	.byte	0xff
	.zero		1


	//   ....[151]....
        /*0a64*/ 	.word	0x00008bd0
        /*0a68*/ 	.word	0x00000000
        /*0a6c*/ 	.word	0x00000000
        /*0a70*/ 	.short	0x010a
        /*0a72*/ 	.byte	0xff
	.zero		1


	//   ....[152]....
        /*0a74*/ 	.word	0x00008c30
        /*0a78*/ 	.word	0x00000000
        /*0a7c*/ 	.word	0x00000000
        /*0a80*/ 	.short	0x010a
        /*0a82*/ 	.byte	0xff
	.zero		1


	//   ....[153]....
        /*0a84*/ 	.word	0x00008c90
        /*0a88*/ 	.word	0x00000000
        /*0a8c*/ 	.word	0x00000000
        /*0a90*/ 	.short	0x010a
        /*0a92*/ 	.byte	0xff
	.zero		1


	//   ....[154]....
        /*0a94*/ 	.word	0x00008cf0
        /*0a98*/ 	.word	0x00000000
        /*0a9c*/ 	.word	0x00000000
        /*0aa0*/ 	.short	0x010a
        /*0aa2*/ 	.byte	0xff
	.zero		1


	//   ....[155]....
        /*0aa4*/ 	.word	0x00008d50
        /*0aa8*/ 	.word	0x00000000
        /*0aac*/ 	.word	0x00000000
        /*0ab0*/ 	.short	0x010a
        /*0ab2*/ 	.byte	0xff
	.zero		1


	//   ....[156]....
        /*0ab4*/ 	.word	0x00008da0
        /*0ab8*/ 	.word	0x0000000c
        /*0abc*/ 	.word	0x00000140
        /*0ac0*/ 	.short	0x010a
        /*0ac2*/ 	.byte	0xff
	.zero		1


	//   ....[157]....
        /*0ac4*/ 	.word	0x00008e00
        /*0ac8*/ 	.word	0x00000000
        /*0acc*/ 	.word	0x00000138
        /*0ad0*/ 	.short	0x010a
        /*0ad2*/ 	.byte	0xff
	.zero		1


	//   ....[158]....
        /*0ad4*/ 	.word	0x00008e60
        /*0ad8*/ 	.word	0x00000000
        /*0adc*/ 	.word	0x00000120
        /*0ae0*/ 	.short	0x010a
        /*0ae2*/ 	.byte	0xff
	.zero		1


	//   ....[159]....
        /*0ae4*/ 	.word	0x00008ec0
        /*0ae8*/ 	.word	0x00000000
        /*0aec*/ 	.word	0x00000128
        /*0af0*/ 	.short	0x010a
        /*0af2*/ 	.byte	0xff
	.zero		1


	//   ....[160]....
        /*0af4*/ 	.word	0x00008f20
        /*0af8*/ 	.word	0x00000000
        /*0afc*/ 	.word	0x00000120
        /*0b00*/ 	.short	0x010a
        /*0b02*/ 	.byte	0xff
	.zero		1


	//   ....[161]....
        /*0b04*/ 	.word	0x00008f70
        /*0b08*/ 	.word	0x00000003
        /*0b0c*/ 	.word	0x00000140
        /*0b10*/ 	.short	0x010a
        /*0b12*/ 	.byte	0xff
	.zero		1


	//   ....[162]....
        /*0b14*/ 	.word	0x00008fc0
        /*0b18*/ 	.word	0x00000003
        /*0b1c*/ 	.word	0x00000110
        /*0b20*/ 	.short	0x010a
        /*0b22*/ 	.byte	0xff
	.zero		1


	//   ....[163]....
        /*0b24*/ 	.word	0x00009010
        /*0b28*/ 	.word	0x0000002b
        /*0b2c*/ 	.word	0x00000160
        /*0b30*/ 	.short	0x010a
        /*0b32*/ 	.byte	0xff
	.zero		1


	//   ....[164]....
        /*0b34*/ 	.word	0x00009060
        /*0b38*/ 	.word	0x00000003
        /*0b3c*/ 	.word	0x00000110
        /*0b40*/ 	.short	0x010a
        /*0b42*/ 	.byte	0xff
	.zero		1


	//----- nvinfo : EIATTR_NUM_MBARRIERS
	.align		4
.L_47:
        /*0b44*/ 	.byte	0x03, 0x38
        /*0b46*/ 	.short	0x0038


	//----- nvinfo : EIATTR_EXIT_INSTR_OFFSETS
	.align		4
        /*0b48*/ 	.byte	0x04, 0x1c
        /*0b4a*/ 	.short	(.L_49 - .L_48)


	//   ....[0]....
.L_48:
        /*0b4c*/ 	.word	0x00003380


	//   ....[1]....
        /*0b50*/ 	.word	0x00003870


	//   ....[2]....
        /*0b54*/ 	.word	0x000038d0


	//   ....[3]....
        /*0b58*/ 	.word	0x00004760


	//   ....[4]....
        /*0b5c*/ 	.word	0x00005570


	//   ....[5]....
        /*0b60*/ 	.word	0x000055b0


	//   ....[6]....
        /*0b64*/ 	.word	0x00008240


	//----- nvinfo : EIATTR_MAX_THREADS
	.align		4
.L_49:
        /*0b68*/ 	.byte	0x04, 0x05
        /*0b6a*/ 	.short	(.L_51 - .L_50)
.L_50:
        /*0b6c*/ 	.word	0x00000100
        /*0b70*/ 	.word	0x00000001
        /*0b74*/ 	.word	0x00000001


	//----- nvinfo : EIATTR_CRS_STACK_SIZE
	.align		4
.L_51:
        /*0b78*/ 	.byte	0x04, 0x1e
        /*0b7a*/ 	.short	(.L_53 - .L_52)
.L_52:
        /*0b7c*/ 	.word	0x00000000


	//----- nvinfo : EIATTR_CBANK_PARAM_SIZE
	.align		4
.L_53:
        /*0b80*/ 	.byte	0x03, 0x19
        /*0b82*/ 	.short	0x0800


	//----- nvinfo : EIATTR_PARAM_CBANK
	.align		4
        /*0b84*/ 	.byte	0x04, 0x0a
        /*0b86*/ 	.short	(.L_55 - .L_54)
	.align		4
.L_54:
        /*0b88*/ 	.word	index@(.nv.constant0._ZN7cutlass13device_kernelINS_4gemm6kernel13GemmUniversalIN4cute5tupleIJiiiiEEENS1_10collective13CollectiveMmaINS1_35MainloopSm100TmaUmmaWarpSpecializedILi17ELi2ELi4ENS5_IJNS4_1CILi2EEESB_NSA_ILi1EEEEEEEENS5_IJNSA_ILi64EEENSA_ILi128EEESF_EEEaNS5_IJlSC_lEEEaSI_NS4_8TiledMMAINS4_8MMA_AtomIJNS4_15SM100_MMA_S8_SSIaaiLi64ELi128ELNS4_4UMMA5MajorE0ELSN_0ELNSM_8SaturateE0EEEEEENS4_6LayoutINS5_IJSC_SC_SC_EEENS5_IJNSA_ILi0EEEST_ST_EEEEENS5_IJNS4_10UnderscoreESW_SW_EEEEENS4_23SM90_TMA_LOAD_MULTICASTENS4_14ComposedLayoutINS4_7SwizzleILi2ELi4ELi3EEENS4_18smem_ptr_flag_bitsILi8EEENSR_INS5_IJNSA_ILi8EEESF_EEENS5_IJSF_SC_EEEEEEEvNS4_8identityESZ_S19_vS1A_EENS_8epilogue10collective18CollectiveEpilogueINS1C_23Sm100TmaWarpSpecializedILi2ELi2ELi32ELb0ELb0EEEJSH_NS5_IJNSR_ISF_SC_EES1H_EEEaSI_aSI_NS1C_6fusion15FusionCallbacksIS1G_NS1J_17LinearCombinationIaiaiLNS_15FloatRoundStyleE2EEESH_S1I_JEEENS4_5SM1004TMEM4LOAD26SM100_TMEM_LOAD_16dp32b32xENS4_13SM90_TMA_LOADES19_NS4_39AutoVectorizingCopyWithAssumedAlignmentILi128EEENS4_14SM90_TMA_STOREES19_S1V_S1V_EEEvvEEEEvNT_6ParamsE)
        /*0b8c*/ 	.short	0x0380
        /*0b8e*/ 	.short	0x0800


	//----- nvinfo : EIATTR_SW_WAR
	.align		4
.L_55:
        /*0b90*/ 	.byte	0x04, 0x36
        /*0b92*/ 	.short	(.L_57 - .L_56)
.L_56:
        /*0b94*/ 	.word	0x00000008
.L_57:


//--------------------- .nv.callgraph             --------------------------
	.section	.nv.callgraph,"",@"SHT_CUDA_CALLGRAPH"
	.align	4
	.sectionentsize	8
	.align		4
        /*0000*/ 	.word	0x00000000
	.align		4
        /*0004*/ 	.word	0xffffffff
	.align		4
        /*0008*/ 	.word	index@(_ZN7cutlass13device_kernelINS_4gemm6kernel13GemmUniversalIN4cute5tupleIJiiiiEEENS1_10collective13CollectiveMmaINS1_35MainloopSm100TmaUmmaWarpSpecializedILi17ELi2ELi4ENS5_IJNS4_1CILi2EEESB_NSA_ILi1EEEEEEEENS5_IJNSA_ILi64EEENSA_ILi128EEESF_EEEaNS5_IJlSC_lEEEaSI_NS4_8TiledMMAINS4_8MMA_AtomIJNS4_15SM100_MMA_S8_SSIaaiLi64ELi128ELNS4_4UMMA5MajorE0ELSN_0ELNSM_8SaturateE0EEEEEENS4_6LayoutINS5_IJSC_SC_SC_EEENS5_IJNSA_ILi0EEEST_ST_EEEEENS5_IJNS4_10UnderscoreESW_SW_EEEEENS4_23SM90_TMA_LOAD_MULTICASTENS4_14ComposedLayoutINS4_7SwizzleILi2ELi4ELi3EEENS4_18smem_ptr_flag_bitsILi8EEENSR_INS5_IJNSA_ILi8EEESF_EEENS5_IJSF_SC_EEEEEEEvNS4_8identityESZ_S19_vS1A_EENS_8epilogue10collective18CollectiveEpilogueINS1C_23Sm100TmaWarpSpecializedILi2ELi2ELi32ELb0ELb0EEEJSH_NS5_IJNSR_ISF_SC_EES1H_EEEaSI_aSI_NS1C_6fusion15FusionCallbacksIS1G_NS1J_17LinearCombinationIaiaiLNS_15FloatRoundStyleE2EEESH_S1I_JEEENS4_5SM1004TMEM4LOAD26SM100_TMEM_LOAD_16dp32b32xENS4_13SM90_TMA_LOADES19_NS4_39AutoVectorizingCopyWithAssumedAlignmentILi128EEENS4_14SM90_TMA_STOREES19_S1V_S1V_EEEvvEEEEvNT_6ParamsE)
	.align		4
        /*000c*/ 	.word	index@(__assertfail)
	.align		4
        /*0010*/ 	.word	0x00000000
	.align		4
        /*0014*/ 	.word	0xfffffffe
	.align		4
        /*0018*/ 	.word	0x00000000
	.align		4
        /*001c*/ 	.word	0xfffffffd
	.align		4
        /*0020*/ 	.word	0x00000000
	.align		4
        /*0024*/ 	.word	0xfffffffc


//--------------------- .nv.constant4             --------------------------
	.section	.nv.constant4,"a",@progbits
	.align	8
	.align		8
.nv.constant4:
        /*0000*/ 	.dword	__assertfail
	.align		8
        /*0008*/ 	.dword	__unnamed_1
	.align		8
        /*0010*/ 	.dword	__unnamed_2
	.align		8
        /*0018*/ 	.dword	_ZN39_INTERNAL_bb2e0171_4_k_cu_75e93f2f_98624cuda3std3__45__cpo5beginE
	.align		8
        /*0020*/ 	.dword	_ZN39_INTERNAL_bb2e0171_4_k_cu_75e93f2f_98624cuda3std3__45__cpo3endE
	.align		8
        /*0028*/ 	.dword	_ZN39_INTERNAL_bb2e0171_4_k_cu_75e93f2f_98624cuda3std3__45__cpo6cbeginE
	.align		8
        /*0030*/ 	.dword	_ZN39_INTERNAL_bb2e0171_4_k_cu_75e93f2f_98624cuda3std3__45__cpo4cendE
	.align		8
        /*0038*/ 	.dword	_ZN39_INTERNAL_bb2e0171_4_k_cu_75e93f2f_98624cuda3std3__441_GLOBAL__N__bb2e0171_4_k_cu_75e93f2f_98626ignoreE
	.align		8
        /*0040*/ 	.dword	_ZN39_INTERNAL_bb2e0171_4_k_cu_75e93f2f_98624cuda3std3__419piecewise_constructE
	.align		8
        /*0048*/ 	.dword	_ZN39_INTERNAL_bb2e0171_4_k_cu_75e93f2f_98624cuda3std3__48in_placeE
	.align		8
        /*0050*/ 	.dword	_ZN39_INTERNAL_bb2e0171_4_k_cu_75e93f2f_98624cuda3std6ranges3__45__cpo4swapE
	.align		8
        /*0058*/ 	.dword	_ZN39_INTERNAL_bb2e0171_4_k_cu_75e93f2f_98624cuda3std6ranges3__45__cpo9iter_moveE
	.align		8
        /*0060*/ 	.dword	_ZN39_INTERNAL_bb2e0171_4_k_cu_75e93f2f_98624cute7productE
	.align		8
        /*0068*/ 	.dword	_ZN39_INTERNAL_bb2e0171_4_k_cu_75e93f2f_98624cute1_E
	.align		8
        /*0070*/ 	.dword	$str$25
	.align		8
        /*0078*/ 	.dword	$str$26
	.align		8
        /*0080*/ 	.dword	$str$27
	.align		8
        /*0088*/ 	.dword	$str$28


//--------------------- .text._ZN7cutlass13device_kernelINS_4gemm6kernel13GemmUniversalIN4cute5tupleIJiiiiEEENS1_10collective13CollectiveMmaINS1_35MainloopSm100TmaUmmaWarpSpecializedILi17ELi2ELi4ENS5_IJNS4_1CILi2EEESB_NSA_ILi1EEEEEEEENS5_IJNSA_ILi64EEENSA_ILi128EEESF_EEEaNS5_IJlSC_lEEEaSI_NS4_8TiledMMAINS4_8MMA_AtomIJNS4_15SM100_MMA_S8_SSIaaiLi64ELi128ELNS4_4UMMA5MajorE0ELSN_0ELNSM_8SaturateE0EEEEEENS4_6LayoutINS5_IJSC_SC_SC_EEENS5_IJNSA_ILi0EEEST_ST_EEEEENS5_IJNS4_10UnderscoreESW_SW_EEEEENS4_23SM90_TMA_LOAD_MULTICASTENS4_14ComposedLayoutINS4_7SwizzleILi2ELi4ELi3EEENS4_18smem_ptr_flag_bitsILi8EEENSR_INS5_IJNSA_ILi8EEESF_EEENS5_IJSF_SC_EEEEEEEvNS4_8identityESZ_S19_vS1A_EENS_8epilogue10collective18CollectiveEpilogueINS1C_23Sm100TmaWarpSpecializedILi2ELi2ELi32ELb0ELb0EEEJSH_NS5_IJNSR_ISF_SC_EES1H_EEEaSI_aSI_NS1C_6fusion15FusionCallbacksIS1G_NS1J_17LinearCombinationIaiaiLNS_15FloatRoundStyleE2EEESH_S1I_JEEENS4_5SM1004TMEM4LOAD26SM100_TMEM_LOAD_16dp32b32xENS4_13SM90_TMA_LOADES19_NS4_39AutoVectorizingCopyWithAssumedAlignmentILi128EEENS4_14SM90_TMA_STOREES19_S1V_S1V_EEEvvEEEEvNT_6ParamsE --------------------------
	.section	.text._ZN7cutlass13device_kernelINS_4gemm6kernel13GemmUniversalIN4cute5tupleIJiiiiEEENS1_10collective13CollectiveMmaINS1_35MainloopSm100TmaUmmaWarpSpecializedILi17ELi2ELi4ENS5_IJNS4_1CILi2EEESB_NSA_ILi1EEEEEEEENS5_IJNSA_ILi64EEENSA_ILi128EEESF_EEEaNS5_IJlSC_lEEEaSI_NS4_8TiledMMAINS4_8MMA_AtomIJNS4_15SM100_MMA_S8_SSIaaiLi64ELi128ELNS4_4UMMA5MajorE0ELSN_0ELNSM_8SaturateE0EEEEEENS4_6LayoutINS5_IJSC_SC_SC_EEENS5_IJNSA_ILi0EEEST_ST_EEEEENS5_IJNS4_10UnderscoreESW_SW_EEEEENS4_23SM90_TMA_LOAD_MULTICASTENS4_14ComposedLayoutINS4_7SwizzleILi2ELi4ELi3EEENS4_18smem_ptr_flag_bitsILi8EEENSR_INS5_IJNSA_ILi8EEESF_EEENS5_IJSF_SC_EEEEEEEvNS4_8identityESZ_S19_vS1A_EENS_8epilogue10collective18CollectiveEpilogueINS1C_23Sm100TmaWarpSpecializedILi2ELi2ELi32ELb0ELb0EEEJSH_NS5_IJNSR_ISF_SC_EES1H_EEEaSI_aSI_NS1C_6fusion15FusionCallbacksIS1G_NS1J_17LinearCombinationIaiaiLNS_15FloatRoundStyleE2EEESH_S1I_JEEENS4_5SM1004TMEM4LOAD26SM100_TMEM_LOAD_16dp32b32xENS4_13SM90_TMA_LOADES19_NS4_39AutoVectorizingCopyWithAssumedAlignmentILi128EEENS4_14SM90_TMA_STOREES19_S1V_S1V_EEEvvEEEEvNT_6ParamsE,"ax",@progbits
	.align	128
.text._ZN7cutlass13device_kernelINS_4gemm6kernel13GemmUniversalIN4cute5tupleIJiiiiEEENS1_10collective13CollectiveMmaINS1_35MainloopSm100TmaUmmaWarpSpecializedILi17ELi2ELi4ENS5_IJNS4_1CILi2EEESB_NSA_ILi1EEEEEEEENS5_IJNSA_ILi64EEENSA_ILi128EEESF_EEEaNS5_IJlSC_lEEEaSI_NS4_8TiledMMAINS4_8MMA_AtomIJNS4_15SM100_MMA_S8_SSIaaiLi64ELi128ELNS4_4UMMA5MajorE0ELSN_0ELNSM_8SaturateE0EEEEEENS4_6LayoutINS5_IJSC_SC_SC_EEENS5_IJNSA_ILi0EEEST_ST_EEEEENS5_IJNS4_10UnderscoreESW_SW_EEEEENS4_23SM90_TMA_LOAD_MULTICASTENS4_14ComposedLayoutINS4_7SwizzleILi2ELi4ELi3EEENS4_18smem_ptr_flag_bitsILi8EEENSR_INS5_IJNSA_ILi8EEESF_EEENS5_IJSF_SC_EEEEEEEvNS4_8identityESZ_S19_vS1A_EENS_8epilogue10collective18CollectiveEpilogueINS1C_23Sm100TmaWarpSpecializedILi2ELi2ELi32ELb0ELb0EEEJSH_NS5_IJNSR_ISF_SC_EES1H_EEEaSI_aSI_NS1C_6fusion15FusionCallbacksIS1G_NS1J_17LinearCombinationIaiaiLNS_15FloatRoundStyleE2EEESH_S1I_JEEENS4_5SM1004TMEM4LOAD26SM100_TMEM_LOAD_16dp32b32xENS4_13SM90_TMA_LOADES19_NS4_39AutoVectorizingCopyWithAssumedAlignmentILi128EEENS4_14SM90_TMA_STOREES19_S1V_S1V_EEEvvEEEEvNT_6ParamsE:
        .type           _ZN7cutlass13device_kernelINS_4gemm6kernel13GemmUniversalIN4cute5tupleIJiiiiEEENS1_10collective13CollectiveMmaINS1_35MainloopSm100TmaUmmaWarpSpecializedILi17ELi2ELi4ENS5_IJNS4_1CILi2EEESB_NSA_ILi1EEEEEEEENS5_IJNSA_ILi64EEENSA_ILi128EEESF_EEEaNS5_IJlSC_lEEEaSI_NS4_8TiledMMAINS4_8MMA_AtomIJNS4_15SM100_MMA_S8_SSIaaiLi64ELi128ELNS4_4UMMA5MajorE0ELSN_0ELNSM_8SaturateE0EEEEEENS4_6LayoutINS5_IJSC_SC_SC_EEENS5_IJNSA_ILi0EEEST_ST_EEEEENS5_IJNS4_10UnderscoreESW_SW_EEEEENS4_23SM90_TMA_LOAD_MULTICASTENS4_14ComposedLayoutINS4_7SwizzleILi2ELi4ELi3EEENS4_18smem_ptr_flag_bitsILi8EEENSR_INS5_IJNSA_ILi8EEESF_EEENS5_IJSF_SC_EEEEEEEvNS4_8identityESZ_S19_vS1A_EENS_8epilogue10collective18CollectiveEpilogueINS1C_23Sm100TmaWarpSpecializedILi2ELi2ELi32ELb0ELb0EEEJSH_NS5_IJNSR_ISF_SC_EES1H_EEEaSI_aSI_NS1C_6fusion15FusionCallbacksIS1G_NS1J_17LinearCombinationIaiaiLNS_15FloatRoundStyleE2EEESH_S1I_JEEENS4_5SM1004TMEM4LOAD26SM100_TMEM_LOAD_16dp32b32xENS4_13SM90_TMA_LOADES19_NS4_39AutoVectorizingCopyWithAssumedAlignmentILi128EEENS4_14SM90_TMA_STOREES19_S1V_S1V_EEEvvEEEEvNT_6ParamsE,@function
        .size           _ZN7cutlass13device_kernelINS_4gemm6kernel13GemmUniversalIN4cute5tupleIJiiiiEEENS1_10collective13CollectiveMmaINS1_35MainloopSm100TmaUmmaWarpSpecializedILi17ELi2ELi4ENS5_IJNS4_1CILi2EEESB_NSA_ILi1EEEEEEEENS5_IJNSA_ILi64EEENSA_ILi128EEESF_EEEaNS5_IJlSC_lEEEaSI_NS4_8TiledMMAINS4_8MMA_AtomIJNS4_15SM100_MMA_S8_SSIaaiLi64ELi128ELNS4_4UMMA5MajorE0ELSN_0ELNSM_8SaturateE0EEEEEENS4_6LayoutINS5_IJSC_SC_SC_EEENS5_IJNSA_ILi0EEEST_ST_EEEEENS5_IJNS4_10UnderscoreESW_SW_EEEEENS4_23SM90_TMA_LOAD_MULTICASTENS4_14ComposedLayoutINS4_7SwizzleILi2ELi4ELi3EEENS4_18smem_ptr_flag_bitsILi8EEENSR_INS5_IJNSA_ILi8EEESF_EEENS5_IJSF_SC_EEEEEEEvNS4_8identityESZ_S19_vS1A_EENS_8epilogue10collective18CollectiveEpilogueINS1C_23Sm100TmaWarpSpecializedILi2ELi2ELi32ELb0ELb0EEEJSH_NS5_IJNSR_ISF_SC_EES1H_EEEaSI_aSI_NS1C_6fusion15FusionCallbacksIS1G_NS1J_17LinearCombinationIaiaiLNS_15FloatRoundStyleE2EEESH_S1I_JEEENS4_5SM1004TMEM4LOAD26SM100_TMEM_LOAD_16dp32b32xENS4_13SM90_TMA_LOADES19_NS4_39AutoVectorizingCopyWithAssumedAlignmentILi128EEENS4_14SM90_TMA_STOREES19_S1V_S1V_EEEvvEEEEvNT_6ParamsE,(.L_x_189 - _ZN7cutlass13device_kernelINS_4gemm6kernel13GemmUniversalIN4cute5tupleIJiiiiEEENS1_10collective13CollectiveMmaINS1_35MainloopSm100TmaUmmaWarpSpecializedILi17ELi2ELi4ENS5_IJNS4_1CILi2EEESB_NSA_ILi1EEEEEEEENS5_IJNSA_ILi64EEENSA_ILi128EEESF_EEEaNS5_IJlSC_lEEEaSI_NS4_8TiledMMAINS4_8MMA_AtomIJNS4_15SM100_MMA_S8_SSIaaiLi64ELi128ELNS4_4UMMA5MajorE0ELSN_0ELNSM_8SaturateE0EEEEEENS4_6LayoutINS5_IJSC_SC_SC_EEENS5_IJNSA_ILi0EEEST_ST_EEEEENS5_IJNS4_10UnderscoreESW_SW_EEEEENS4_23SM90_TMA_LOAD_MULTICASTENS4_14ComposedLayoutINS4_7SwizzleILi2ELi4ELi3EEENS4_18smem_ptr_flag_bitsILi8EEENSR_INS5_IJNSA_ILi8EEESF_EEENS5_IJSF_SC_EEEEEEEvNS4_8identityESZ_S19_vS1A_EENS_8epilogue10collective18CollectiveEpilogueINS1C_23Sm100TmaWarpSpecializedILi2ELi2ELi32ELb0ELb0EEEJSH_NS5_IJNSR_ISF_SC_EES1H_EEEaSI_aSI_NS1C_6fusion15FusionCallbacksIS1G_NS1J_17LinearCombinationIaiaiLNS_15FloatRoundStyleE2EEESH_S1I_JEEENS4_5SM1004TMEM4LOAD26SM100_TMEM_LOAD_16dp32b32xENS4_13SM90_TMA_LOADES19_NS4_39AutoVectorizingCopyWithAssumedAlignmentILi128EEENS4_14SM90_TMA_STOREES19_S1V_S1V_EEEvvEEEEvNT_6ParamsE)
        .other          _ZN7cutlass13device_kernelINS_4gemm6kernel13GemmUniversalIN4cute5tupleIJiiiiEEENS1_10collective13CollectiveMmaINS1_35MainloopSm100TmaUmmaWarpSpecializedILi17ELi2ELi4ENS5_IJNS4_1CILi2EEESB_NSA_ILi1EEEEEEEENS5_IJNSA_ILi64EEENSA_ILi128EEESF_EEEaNS5_IJlSC_lEEEaSI_NS4_8TiledMMAINS4_8MMA_AtomIJNS4_15SM100_MMA_S8_SSIaaiLi64ELi128ELNS4_4UMMA5MajorE0ELSN_0ELNSM_8SaturateE0EEEEEENS4_6LayoutINS5_IJSC_SC_SC_EEENS5_IJNSA_ILi0EEEST_ST_EEEEENS5_IJNS4_10UnderscoreESW_SW_EEEEENS4_23SM90_TMA_LOAD_MULTICASTENS4_14ComposedLayoutINS4_7SwizzleILi2ELi4ELi3EEENS4_18smem_ptr_flag_bitsILi8EEENSR_INS5_IJNSA_ILi8EEESF_EEENS5_IJSF_SC_EEEEEEEvNS4_8identityESZ_S19_vS1A_EENS_8epilogue10collective18CollectiveEpilogueINS1C_23Sm100TmaWarpSpecializedILi2ELi2ELi32ELb0ELb0EEEJSH_NS5_IJNSR_ISF_SC_EES1H_EEEaSI_aSI_NS1C_6fusion15FusionCallbacksIS1G_NS1J_17LinearCombinationIaiaiLNS_15FloatRoundStyleE2EEESH_S1I_JEEENS4_5SM1004TMEM4LOAD26SM100_TMEM_LOAD_16dp32b32xENS4_13SM90_TMA_LOADES19_NS4_39AutoVectorizingCopyWithAssumedAlignmentILi128EEENS4_14SM90_TMA_STOREES19_S1V_S1V_EEEvvEEEEvNT_6ParamsE,@"STO_CUDA_ENTRY STV_DEFAULT"
_ZN7cutlass13device_kernelINS_4gemm6kernel13GemmUniversalIN4cute5tupleIJiiiiEEENS1_10collective13CollectiveMmaINS1_35MainloopSm100TmaUmmaWarpSpecializedILi17ELi2ELi4ENS5_IJNS4_1CILi2EEESB_NSA_ILi1EEEEEEEENS5_IJNSA_ILi64EEENSA_ILi128EEESF_EEEaNS5_IJlSC_lEEEaSI_NS4_8TiledMMAINS4_8MMA_AtomIJNS4_15SM100_MMA_S8_SSIaaiLi64ELi128ELNS4_4UMMA5MajorE0ELSN_0ELNSM_8SaturateE0EEEEEENS4_6LayoutINS5_IJSC_SC_SC_EEENS5_IJNSA_ILi0EEEST_ST_EEEEENS5_IJNS4_10UnderscoreESW_SW_EEEEENS4_23SM90_TMA_LOAD_MULTICASTENS4_14ComposedLayoutINS4_7SwizzleILi2ELi4ELi3EEENS4_18smem_ptr_flag_bitsILi8EEENSR_INS5_IJNSA_ILi8EEESF_EEENS5_IJSF_SC_EEEEEEEvNS4_8identityESZ_S19_vS1A_EENS_8epilogue10collective18CollectiveEpilogueINS1C_23Sm100TmaWarpSpecializedILi2ELi2ELi32ELb0ELb0EEEJSH_NS5_IJNSR_ISF_SC_EES1H_EEEaSI_aSI_NS1C_6fusion15FusionCallbacksIS1G_NS1J_17LinearCombinationIaiaiLNS_15FloatRoundStyleE2EEESH_S1I_JEEENS4_5SM1004TMEM4LOAD26SM100_TMEM_LOAD_16dp32b32xENS4_13SM90_TMA_LOADES19_NS4_39AutoVectorizingCopyWithAssumedAlignmentILi128EEENS4_14SM90_TMA_STOREES19_S1V_S1V_EEEvvEEEEvNT_6ParamsE:
[----:B------:R-:W1:Y:S01]  /*0000*/  LDC R1, c[0x0][0x37c] ;  /* 0x0000df00ff017b82 */ /* 0x000e620000000800 */
[----:B------:R-:W2:Y:S01]  /*0010*/  S2R R84, SR_TID.X ;  /* 0x0000000000547919 */ /* 0x000ea20000002100 */
[----:B------:R-:W3:Y:S01]  /*0020*/  LDCU.64 UR8, c[0x0][0x890] ;  /* 0x00011200ff0877ac */ /* 0x000ee20008000a00 */
[----:B------:R-:W-:Y:S02]  /*0030*/  PRMT R74, RZ, 0x7610, R74 ;  /* 0x00007610ff4a7816 */ /* 0x000fe4000000004a */
[----:B------:R-:W-:Y:S01]  /*0040*/  ELECT P3, URZ, PT ;  /* 0x0000000000ff782f */ /* 0x000fe20003860000 */
[----:B---3--:R-:W-:-:S04]  /*0050*/  UISETP.NE.U32.AND UP0, UPT, UR8, URZ, UPT ;  /* 0x000000ff0800728c */ /* 0x008fc8000bf05070 */
[----:B------:R-:W-:Y:S01]  /*0060*/  UISETP.NE.AND.EX UP0, UPT, UR9, URZ, UPT, UP0 ;  /* 0x000000ff0900728c */ /* 0x000fe2000bf05300 */
[----:B--2---:R-:W-:-:S05]  /*0070*/  SHF.R.U32.HI R75, RZ, 0x5, R84 ;  /* 0x00000005ff4b7819 */ /* 0x004fca0000011654 */
[----:B------:R-:W2:Y:S02]  /*0080*/  SHFL.IDX PT, R0, R75, RZ, 0x1f ;  /* 0x00001fff4b007589 */ /* 0x000ea400000e0000 */
[----:B--2---:R-:W-:Y:S01]  /*0090*/  R2UR UR17, R0 ;  /* 0x00000000001172ca */ /* 0x004fe200000e0000 */
[----:B-1----:R-:W-:-:S14]  /*00a0*/  BRA.U UP0, `(.L_x_0) ;  /* 0x0000000100307547 */ /* 0x002fdc000b800000 */
[----:B------:R-:W1:Y:S02]  /*00b0*/  LDCU.64 UR4, c[0x0][0x888] ;  /* 0x00011100ff0477ac */ /* 0x000e640008000a00 */
[----:B-1----:R-:W-:-:S04]  /*00c0*/  UISETP.NE.U32.AND UP0, UPT, UR4, URZ, UPT ;  /* 0x000000ff0400728c */ /* 0x002fc8000bf05070 */
[----:B------:R-:W-:-:S09]  /*00d0*/  UISETP.NE.AND.EX UP0, UPT, UR5, URZ, UPT, UP0 ;  /* 0x000000ff0500728c */ /* 0x000fd2000bf05300 */
[----:B------:R-:W-:Y:S05]  /*00e0*/  BRA.U !UP0, `(.L_x_1) ;  /* 0x0000000108147547 */ /* 0x000fea000b800000 */
[----:B------:R-:W1:Y:S01]  /*00f0*/  LDC.64 R40, c[0x0][0x888] ;  /* 0x00022200ff287b82 */ /* 0x000e620000000a00 */
[----:B------:R-:W1:Y:S02]  /*0100*/  LDCU.64 UR4, c[0x0][0x358] ;  /* 0x00006b00ff0477ac */ /* 0x000e640008000a00 */
[----:B-1----:R1:W5:Y:S01]  /*0110*/  LDG.E R40, desc[UR4][R40.64] ;  /* 0x0000000428287981 */ /* 0x002362000c1e1900 */
[----:B------:R-:W-:Y:S01]  /*0120*/  HFMA2 R74, -RZ, RZ, 0, 5.9604644775390625e-08 ;  /* 0x00000001ff4a7431 */ /* 0x000fe200000001ff */
[----:B------:R-:W-:Y:S05]  /*0130*/  BRA `(.L_x_0) ;  /* 0x00000000000c7947 */ /* 0x000fea0003800000 */
.L_x_1:
[----:B------:R-:W1:Y:S01]  /*0140*/  LDCU UR4, c[0x0][0x880] ;  /* 0x00011000ff0477ac */ /* 0x000e620008000800 */
[----:B------:R-:W-:Y:S01]  /*0150*/  HFMA2 R74, -RZ, RZ, 0, 5.9604644775390625e-08 ;  /* 0x00000001ff4a7431 */ /* 0x000fe200000001ff */
[----:B-1----:R-:W-:-:S07]  /*0160*/  MOV R40, UR4 ;  /* 0x0000000400287c02 */ /* 0x002fce0008000f00 */
.L_x_0:
[----:B------:R-:W2:Y:S02]  /*0170*/  LDCU.64 UR4, c[0x0][0x8b0] ;  /* 0x00011600ff0477ac */ /* 0x000ea40008000a00 */
[----:B--2---:R-:W-:-:S04]  /*0180*/  UISETP.NE.U32.AND UP0, UPT, UR4, URZ, UPT ;  /* 0x000000ff0400728c */ /* 0x004fc8000bf05070 */
[----:B------:R-:W-:-:S09]  /*0190*/  UISETP.NE.AND.EX UP0, UPT, UR5, URZ, UPT, UP0 ;  /* 0x000000ff0500728c */ /* 0x000fd2000bf05300 */
[----:B------:R-:W-:Y:S05]  /*01a0*/  BRA.U UP0, `(.L_x_2) ;  /* 0x0000000100287547 */ /* 0x000fea000b800000 */
[----:B------:R-:W2:Y:S02]  /*01b0*/  LDCU.64 UR4, c[0x0][0x8a8] ;  /* 0x00011500ff0477ac */ /* 0x000ea40008000a00 */
[----:B--2---:R-:W-:-:S04]  /*01c0*/  UISETP.NE.U32.AND UP0, UPT, UR4, URZ, UPT ;  /* 0x000000ff0400728c */ /* 0x004fc8000bf05070 */
[----:B------:R-:W-:-:S09]  /*01d0*/  UISETP.NE.AND.EX UP0, UPT, UR5, URZ, UPT, UP0 ;  /* 0x000000ff0500728c */ /* 0x000fd2000bf05300 */
[----:B------:R-:W-:Y:S05]  /*01e0*/  BRA.U !UP0, `(.L_x_3) ;  /* 0x0000000108107547 */ /* 0x000fea000b800000 */
[----:B------:R-:W2:Y:S01]  /*01f0*/  LDC.64 R38, c[0x0][0x8a8] ;  /* 0x00022a00ff267b82 */ /* 0x000ea20000000a00 */
[----:B------:R-:W2:Y:S02]  /*0200*/  LDCU.64 UR4, c[0x0][0x358] ;  /* 0x00006b00ff0477ac */ /* 0x000ea40008000a00 */
[----:B--2---:R2:W5:Y:S01]  /*0210*/  LDG.E R38, desc[UR4][R38.64] ;  /* 0x0000000426267981 */ /* 0x004562000c1e1900 */
[----:B------:R-:W-:Y:S05]  /*0220*/  BRA `(.L_x_2) ;  /* 0x0000000000087947 */ /* 0x000fea0003800000 */
.L_x_3:
[----:B------:R-:W2:Y:S02]  /*0230*/  LDCU UR4, c[0x0][0x8a0] ;  /* 0x00011400ff0477ac */ /* 0x000ea40008000800 */
[----:B--2---:R-:W-:Y:S02]  /*0240*/  MOV R38, UR4 ;  /* 0x0000000400267c02 */ /* 0x004fe40008000f00 */
.L_x_2:
[----:B------:R-:W-:Y:S01]  /*0250*/  IMAD.U32 R0, RZ, RZ, UR17 ;  /* 0x00000011ff007e24 */ /* 0x000fe2000f8e00ff */
[----:B------:R-:W-:Y:S04]  /*0260*/  BSSY.RECONVERGENT B0, `(.L_x_4) ;  /* 0x000000c000007945 */ /* 0x000fe80003800200 */
[C---:B------:R-:W-:Y:S02]  /*0270*/  ISETP.NE.OR P1, PT, R0.reuse, 0x1, !P3 ;  /* 0x000000010000780c */ /* 0x040fe40005f25670 */
[----:B------:R-:W-:-:S11]  /*0280*/  ISETP.NE.OR P0, PT, R0, 0x3, !P3 ;  /* 0x000000030000780c */ /* 0x000fd60005f05670 */
[----:B------:R-:W-:Y:S05]  /*0290*/  @P1 BRA `(.L_x_5) ;  /* 0x0000000000201947 */ /* 0x000fea0003800000 */
[----:B------:R-:W3:Y:S02]  /*02a0*/  LDCU.64 UR4, c[0x0][0x348] ;  /* 0x00006900ff0477ac */ /* 0x000ee40008000a00 */
[----:B---3--:R-:W-:Y:S02]  /*02b0*/  UIADD3 UR6, UP1, UPT, UR4, 0x80, URZ ;  /* 0x0000008004067890 */ /* 0x008fe4000ff3e0ff */
[----:B------:R-:W-:Y:S02]  /*02c0*/  UIADD3 UR4, UP0, UPT, UR4, 0x180, URZ ;  /* 0x0000018004047890 */ /* 0x000fe4000ff1e0ff */
[----:B------:R-:W-:Y:S02]  /*02d0*/  UIADD3.X UR7, UPT, UPT, URZ, UR5, URZ, UP1, !UPT ;  /* 0x00000005ff077290 */ /* 0x000fe40008ffe4ff */
[----:B------:R-:W-:-:S07]  /*02e0*/  UIADD3.X UR5, UPT, UPT, URZ, UR5, URZ, UP0, !UPT ;  /* 0x00000005ff057290 */ /* 0x000fce00087fe4ff */
[----:B------:R3:W-:Y:S02]  /*02f0*/  UTMACCTL.PF [UR6] ;  /* 0x00000000060079b9 */ /* 0x0007e40008040000 */
[----:B------:R3:W-:Y:S02]  /*0300*/  UTMACCTL.PF [UR4] ;  /* 0x00000000040079b9 */ /* 0x0007e40008040000 */
[----:B---3--:R-:W-:Y:S01]  /*0310*/  NOP ;  /* 0x0000000000007918 */ /* 0x008fe20000000000 */
.L_x_5:
[----:B------:R-:W-:Y:S05]  /*0320*/  BSYNC.RECONVERGENT B0 ;  /* 0x0000000000007941 */ /* 0x000fea0003800200 */
.L_x_4:
[----:B------:R-:W-:Y:S04]  /*0330*/  BSSY.RECONVERGENT B0, `(.L_x_6) ;  /* 0x000000a000007945 */ /* 0x000fe80003800200 */
        /* <DEDUP_REMOVED lines=9> */
.L_x_7:
[----:B------:R-:W-:Y:S05]  /*03d0*/  BSYNC.RECONVERGENT B0 ;  /* 0x0000000000007941 */ /* 0x000fea0003800200 */
.L_x_6:
[----:B------:R-:W3:Y:S01]  /*03e0*/  LDCU.64 UR4, c[0x0][0x888] ;  /* 0x00011100ff0477ac */ /* 0x000ee20008000a00 */
[----:B------:R-:W-:Y:S02]  /*03f0*/  UISETP.EQ.U32.AND UP1, UPT, UR8, URZ, UPT ;  /* 0x000000ff0800728c */ /* 0x000fe4000bf22070 */
[----:B------:R-:W-:Y:S02]  /*0400*/  UPLOP3.LUT UP3, UPT, UPT, UPT, UPT, 0x80, 0x8 ;  /* 0x000000000008789c */ /* 0x000fe40003f6f070 */
[----:B---3--:R-:W-:-:S04]  /*0410*/  UISETP.NE.U32.AND UP0, UPT, UR4, URZ, UPT ;  /* 0x000000ff0400728c */ /* 0x008fc8000bf05070 */
[----:B------:R-:W-:-:S04]  /*0420*/  UISETP.NE.AND.EX UP0, UPT, UR5, URZ, UPT, UP0 ;  /* 0x000000ff0500728c */ /* 0x000fc8000bf05300 */
[----:B------:R-:W-:-:S04]  /*0430*/  UISETP.EQ.OR.EX UP2, UPT, UR9, URZ, !UP0, UP1 ;  /* 0x000000ff0900728c */ /* 0x000fc8000c742710 */
[----:B------:R-:W-:-:S06]  /*0440*/  UP2UR UR4, UPR, URZ, 0x4 ;  /* 0x00000004ff047883 */ /* 0x000fcc0008000000 */
[----:B------:R-:W-:Y:S01]  /*0450*/  MOV R77, UR4 ;  /* 0x00000004004d7c02 */ /* 0x000fe20008000f00 */
[----:B------:R-:W-:Y:S06]  /*0460*/  BRA.U !UP2, `(.L_x_8) ;  /* 0x000000010a207547 */ /* 0x000fec000b800000 */
[----:B-----5:R-:W-:Y:S01]  /*0470*/  R2UR UR5, R40 ;  /* 0x00000000280572ca */ /* 0x020fe200000e0000 */
[----:B------:R-:W-:Y:S02]  /*0480*/  UISETP.NE.U32.AND UP1, UPT, UR8, URZ, UPT ;  /* 0x000000ff0800728c */ /* 0x000fe4000bf25070 */
[----:B------:R-:W-:Y:S02]  /*0490*/  USEL UR4, URZ, 0xffffffff, UP0 ;  /* 0xffffffffff047887 */ /* 0x000fe40008000000 */
[----:B------:R-:W-:-:S08]  /*04a0*/  UISETP.NE.AND.EX UP1, UPT, UR9, URZ, UPT, UP1 ;  /* 0x000000ff0900728c */ /* 0x000fd0000bf25310 */
[----:B------:R-:W-:-:S04]  /*04b0*/  UISETP.NE.AND UP0, UPT, UR5, URZ, UPT ;  /* 0x000000ff0500728c */ /* 0x000fc8000bf05270 */
[----:B------:R-:W-:-:S04]  /*04c0*/  @!UP1 USEL UR4, URZ, 0xffffffff, UP0 ;  /* 0xffffffffff049887 */ /* 0x000fc80008000000 */
[----:B------:R-:W-:-:S04]  /*04d0*/  ULOP3.LUT UR4, UR4, 0x1, URZ, 0xc0, !UPT ;  /* 0x0000000104047892 */ /* 0x000fc8000f8ec0ff */
[----:B------:R-:W-:-:S11]  /*04e0*/  UISETP.NE.U32.AND UP3, UPT, UR4, 0x1, UPT ;  /* 0x000000010400788c */ /* 0x000fd6000bf65070 */
.L_x_8:
[----:B------:R-:W3:Y:S01]  /*04f0*/  SHFL.IDX PT, R2, R75, RZ, 0x1f ;  /* 0x00001fff4b027589 */ /* 0x000ee200000e0000 */
[----:B------:R-:W-:-:S04]  /*0500*/  UISETP.NE.AND UP0, UPT, UR17, 0x2, UPT ;  /* 0x000000021100788c */ /* 0x000fc8000bf05270 */
[----:B------:R-:W-:Y:S01]  /*0510*/  USEL UR37, URZ, 0x1, UP0 ;  /* 0x00000001ff257887 */ /* 0x000fe20008000000 */
[----:B---3--:R-:W-:-:S13]  /*0520*/  ISETP.NE.AND P0, PT, R2, RZ, PT ;  /* 0x000000ff0200720c */ /* 0x008fda0003f05270 */
[----:B------:R-:W-:Y:S05]  /*0530*/  @P0 BRA `(.L_x_9) ;  /* 0x0000000000cc0947 */ /* 0x000fea0003800000 */
[----:B------:R-:W-:Y:S01]  /*0540*/  ELECT P0, URZ, PT ;  /* 0x0000000000ff782f */ /* 0x000fe20003800000 */
[----:B------:R-:W-:-:S12]  /*0550*/  BSSY.RECONVERGENT B0, `(.L_x_9) ;  /* 0x0000031000007945 */ /* 0x000fd80003800200 */
[----:B------:R-:W-:Y:S05]  /*0560*/  @!P0 BRA `(.L_x_10) ;  /* 0x0000000000bc8947 */ /* 0x000fea0003800000 */
[----:B------:R-:W3:Y:S01]  /*0570*/  S2UR UR4, SR_CgaCtaId ;  /* 0x00000000000479c3 */ /* 0x000ee20000008800 */
[----:B------:R-:W-:Y:S01]  /*0580*/  UMOV UR5, 0x400 ;  /* 0x0000040000057882 */ /* 0x000fe20000000000 */
[----:B------:R-:W-:Y:S01]  /*0590*/  UMOV UR8, 0x1 ;  /* 0x0000000100087882 */ /* 0x000fe20000000000 */
[----:B------:R-:W-:Y:S01]  /*05a0*/  UMOV UR6, 0x3 ;  /* 0x0000000300067882 */ /* 0x000fe20000000000 */
[----:B------:R-:W-:-:S04]  /*05b0*/  UIADD3 UR8, UPT, UPT, -UR8, 0x100000, URZ ;  /* 0x0010000008087890 */ /* 0x000fc8000fffe1ff */
[----:B------:R-:W-:Y:S02]  /*05c0*/  USHF.L.U32 UR9, UR8, 0xb, URZ ;  /* 0x0000000b08097899 */ /* 0x000fe400080006ff */
[----:B------:R-:W-:Y:S02]  /*05d0*/  USHF.L.U32 UR8, UR8, 0x1, URZ ;  /* 0x0000000108087899 */ /* 0x000fe400080006ff */
[----:B------:R-:W-:-:S04]  /*05e0*/  UIADD3 UR6, UPT, UPT, -UR6, 0x100000, URZ ;  /* 0x0010000006067890 */ /* 0x000fc8000fffe1ff */
[----:B------:R-:W-:Y:S02]  /*05f0*/  USHF.L.U32 UR7, UR6, 0xb, URZ ;  /* 0x0000000b06077899 */ /* 0x000fe400080006ff */
[----:B------:R-:W-:Y:S02]  /*0600*/  USHF.L.U32 UR6, UR6, 0x1, URZ ;  /* 0x0000000106067899 */ /* 0x000fe400080006ff */
[----:B---3--:R-:W-:Y:S01]  /*0610*/  ULEA UR4, UR4, UR5, 0x18 ;  /* 0x0000000504047291 */ /* 0x008fe2000f8ec0ff */
[----:B------:R-:W3:Y:S11]  /*0620*/  FENCE.VIEW.ASYNC.S ;  /* 0x00000000000073c6 */ /* 0x000ef60000000000 */
[----:B---3--:R3:W4:Y:S01]  /*0630*/  SYNCS.EXCH.64 URZ, [UR4], UR8 ;  /* 0x0000000804ff75b2 */ /* 0x0087220008000100 */
[----:B------:R3:W1:Y:S01]  /*0640*/  SYNCS.EXCH.64 URZ, [UR4+0x88], UR6 ;  /* 0x0000880604ff75b2 */ /* 0x0006620008000100 */
        /* <DEDUP_REMOVED lines=31> */
[----:B------:R3:W1:Y:S02]  /*0840*/  SYNCS.EXCH.64 URZ, [UR4+0x108], UR6 ;  /* 0x0001080604ff75b2 */ /* 0x0006640008000100 */
[----:B---34-:R-:W-:Y:S01]  /*0850*/  NOP ;  /* 0x0000000000007918 */ /* 0x018fe20000000000 */
.L_x_10:
[----:B------:R-:W-:Y:S05]  /*0860*/  BSYNC.RECONVERGENT B0 ;  /* 0x0000000000007941 */ /* 0x000fea0003800200 */
.L_x_9:
[----:B------:R-:W3:Y:S01]  /*0870*/  SHFL.IDX PT, R2, R75, RZ, 0x1f ;  /* 0x00001fff4b027589 */ /* 0x000ee200000e0000 */
[----:B------:R-:W-:Y:S01]  /*0880*/  NOP ;  /* 0x0000000000007918 */ /* 0x000fe20000000000 */
[----:B---3--:R-:W-:-:S13]  /*0890*/  ISETP.NE.AND P0, PT, R2, 0x1, PT ;  /* 0x000000010200780c */ /* 0x008fda0003f05270 */
[----:B------:R-:W-:Y:S05]  /*08a0*/  @P0 BRA `(.L_x_11) ;  /* 0x0000000000480947 */ /* 0x000fea0003800000 */
        /* <DEDUP_REMOVED lines=9> */
[----:B------:R-:W-:Y:S01]  /*0940*/  USHF.L.U32 UR6, UR6, 0x1, URZ ;  /* 0x0000000106067899 */ /* 0x000fe200080006ff */
[----:B------:R-:W-:Y:S01]  /*0950*/  ELECT P0, URZ, PT ;  /* 0x0000000000ff782f */ /* 0x000fe20003800000 */
[----:B---3--:R-:W-:Y:S01]  /*0960*/  ULEA UR4, UR4, UR5, 0x18 ;  /* 0x0000000504047291 */ /* 0x008fe2000f8ec0ff */
[----:B------:R-:W3:Y:S11]  /*0970*/  FENCE.VIEW.ASYNC.S ;  /* 0x00000000000073c6 */ /* 0x000ef60000000000 */
[----:B---3--:R3:W4:Y:S01]  /*0980*/  SYNCS.EXCH.64 URZ, [UR4+0x110], UR8 ;  /* 0x0001100804ff75b2 */ /* 0x0087220008000100 */
[----:B------:R3:W1:Y:S01]  /*0990*/  SYNCS.EXCH.64 URZ, [UR4+0x120], UR6 ;  /* 0x0001200604ff75b2 */ /* 0x0006620008000100 */
[----:B------:R3:W1:Y:S01]  /*09a0*/  SYNCS.EXCH.64 URZ, [UR4+0x118], UR8 ;  /* 0x0001180804ff75b2 */ /* 0x0006620008000100 */
[----:B------:R3:W1:Y:S01]  /*09b0*/  SYNCS.EXCH.64 URZ, [UR4+0x128], UR6 ;  /* 0x0001280604ff75b2 */ /* 0x0006620008000100 */
[----:B------:R-:W-:Y:S01]  /*09c0*/  NOP ;  /* 0x0000000000007918 */ /* 0x000fe20000000000 */
.L_x_11:
[----:B------:R-:W2:Y:S01]  /*09d0*/  SHFL.IDX PT, R2, R75, RZ, 0x1f ;  /* 0x00001fff4b027589 */ /* 0x000ea200000e0000 */
[----:B------:R-:W-:Y:S01]  /*09e0*/  NOP ;  /* 0x0000000000007918 */ /* 0x000fe20000000000 */
[----:B--2---:R-:W-:-:S13]  /*09f0*/  ISETP.NE.AND P0, PT, R2, 0x3, PT ;  /* 0x000000030200780c */ /* 0x004fda0003f05270 */
[----:B------:R-:W-:Y:S05]  /*0a00*/  @P0 BRA `(.L_x_12) ;  /* 0x0000000000300947 */ /* 0x000fea0003800000 */
[----:B---3--:R-:W2:Y:S01]  /*0a10*/  S2UR UR6, SR_CgaCtaId ;  /* 0x00000000000679c3 */ /* 0x008ea20000008800 */
[----:B------:R-:W-:Y:S01]  /*0a20*/  UMOV UR4, 0x400 ;  /* 0x0000040000047882 */ /* 0x000fe20000000000 */
[----:B------:R-:W-:Y:S01]  /*0a30*/  UMOV UR5, 0x20 ;  /* 0x0000002000057882 */ /* 0x000fe20000000000 */
[----:B------:R-:W-:Y:S01]  /*0a40*/  ELECT P0, URZ, PT ;  /* 0x0000000000ff782f */ /* 0x000fe20003800000 */
[----:B--2---:R-:W-:Y:S02]  /*0a50*/  ULEA UR6, UR6, UR4, 0x18 ;  /* 0x0000000406067291 */ /* 0x004fe4000f8ec0ff */
[----:B------:R-:W-:-:S04]  /*0a60*/  UIADD3 UR4, UPT, UPT, -UR5, 0x100000, URZ ;  /* 0x0010000005047890 */ /* 0x000fc8000fffe1ff */
[----:B------:R-:W-:Y:S02]  /*0a70*/  USHF.L.U32 UR5, UR4, 0xb, URZ ;  /* 0x0000000b04057899 */ /* 0x000fe400080006ff */
[----:B------:R-:W-:Y:S01]  /*0a80*/  USHF.L.U32 UR4, UR4, 0x1, URZ ;  /* 0x0000000104047899 */ /* 0x000fe200080006ff */
[----:B------:R-:W2:Y:S11]  /*0a90*/  FENCE.VIEW.ASYNC.S ;  /* 0x00000000000073c6 */ /* 0x000eb60000000000 */
[----:B--2---:R2:W3:Y:S01]  /*0aa0*/  SYNCS.EXCH.64 URZ, [UR6+0x130], UR4 ;  /* 0x0001300406ff75b2 */ /* 0x0044e20008000100 */
[----:B------:R2:W1:Y:S01]  /*0ab0*/  SYNCS.EXCH.64 URZ, [UR6+0x138], UR4 ;  /* 0x0001380406ff75b2 */ /* 0x0004620008000100 */
[----:B------:R-:W-:Y:S01]  /*0ac0*/  NOP ;  /* 0x0000000000007918 */ /* 0x000fe20000000000 */
.L_x_12:
[----:B------:R-:W4:Y:S01]  /*0ad0*/  SHFL.IDX PT, R2, R75, RZ, 0x1f ;  /* 0x00001fff4b027589 */ /* 0x000f2200000e0000 */
[----:B------:R-:W-:Y:S01]  /*0ae0*/  NOP ;  /* 0x0000000000007918 */ /* 0x000fe20000000000 */
[----:B----4-:R-:W-:-:S13]  /*0af0*/  ISETP.NE.AND P0, PT, R2, 0x4, PT ;  /* 0x000000040200780c */ /* 0x010fda0003f05270 */
[----:B------:R-:W-:Y:S05]  /*0b00*/  @P0 BRA `(.L_x_13) ;  /* 0x00000000004c0947 */ /* 0x000fea0003800000 */
[----:B--23--:R-:W2:Y:S01]  /*0b10*/  S2UR UR6, SR_CgaCtaId ;  /* 0x00000000000679c3 */ /* 0x00cea20000008800 */
[----:B------:R-:W-:Y:S01]  /*0b20*/  UMOV UR4, 0x3a0 ;  /* 0x000003a000047882 */ /* 0x000fe20000000000 */
[----:B------:R-:W-:Y:S01]  /*0b30*/  UMOV UR5, 0x400 ;  /* 0x0000040000057882 */ /* 0x000fe20000000000 */
[----:B------:R-:W-:Y:S01]  /*0b40*/  USEL UR4, UR4, 0x320, UP3 ;  /* 0x0000032004047887 */ /* 0x000fe20009800000 */
[----:B------:R-:W-:Y:S01]  /*0b50*/  UMOV UR8, 0x1 ;  /* 0x0000000100087882 */ /* 0x000fe20000000000 */
[----:B------:R-:W-:Y:S01]  /*0b60*/  ELECT P0, URZ, PT ;  /* 0x0000000000ff782f */ /* 0x000fe20003800000 */
[----:B------:R-:W-:-:S04]  /*0b70*/  UIADD3 UR8, UPT, UPT, -UR8, 0x100000, URZ ;  /* 0x0010000008087890 */ /* 0x000fc8000fffe1ff */
[----:B------:R-:W-:Y:S02]  /*0b80*/  USHF.L.U32 UR9, UR8, 0xb, URZ ;  /* 0x0000000b08097899 */ /* 0x000fe400080006ff */
[----:B------:R-:W-:Y:S02]  /*0b90*/  USHF.L.U32 UR8, UR8, 0x1, URZ ;  /* 0x0000000108087899 */ /* 0x000fe400080006ff */
[----:B--2---:R-:W-:Y:S02]  /*0ba0*/  ULEA UR6, UR6, UR5, 0x18 ;  /* 0x0000000506067291 */ /* 0x004fe4000f8ec0ff */
[----:B------:R-:W-:-:S04]  /*0bb0*/  UIADD3 UR4, UPT, UPT, -UR4, 0x100000, URZ ;  /* 0x0010000004047890 */ /* 0x000fc8000fffe1ff */
[----:B------:R-:W-:Y:S02]  /*0bc0*/  USHF.L.U32 UR5, UR4, 0xb, URZ ;  /* 0x0000000b04057899 */ /* 0x000fe400080006ff */
[----:B------:R-:W-:Y:S01]  /*0bd0*/  USHF.L.U32 UR4, UR4, 0x1, URZ ;  /* 0x0000000104047899 */ /* 0x000fe200080006ff */
[----:B------:R-:W2:Y:S03]  /*0be0*/  FENCE.VIEW.ASYNC.S ;  /* 0x00000000000073c6 */ /* 0x000ea60000000000 */
[----:B--2---:R4:W2:Y:S08]  /*0bf0*/  SYNCS.EXCH.64 URZ, [UR6+0x140], UR8 ;  /* 0x0001400806ff75b2 */ /* 0x0048b00008000100 */
[----:B------:R4:W3:Y:S01]  /*0c00*/  SYNCS.EXCH.64 URZ, [UR6+0x150], UR4 ;  /* 0x0001500406ff75b2 */ /* 0x0008e20008000100 */
[----:B------:R4:W1:Y:S01]  /*0c10*/  SYNCS.EXCH.64 URZ, [UR6+0x148], UR8 ;  /* 0x0001480806ff75b2 */ /* 0x0008620008000100 */
[----:B------:R4:W1:Y:S02]  /*0c20*/  SYNCS.EXCH.64 URZ, [UR6+0x158], UR4 ;  /* 0x0001580406ff75b2 */ /* 0x0008640008000100 */
[----:B----4-:R-:W-:Y:S01]  /*0c30*/  NOP ;  /* 0x0000000000007918 */ /* 0x010fe20000000000 */
.L_x_13:
[----:B------:R-:W4:Y:S01]  /*0c40*/  SHFL.IDX PT, R2, R75, RZ, 0x1f ;  /* 0x00001fff4b027589 */ /* 0x000f2200000e0000 */
[----:B------:R-:W-:Y:S01]  /*0c50*/  NOP ;  /* 0x0000000000007918 */ /* 0x000fe20000000000 */
[----:B----4-:R-:W-:-:S13]  /*0c60*/  ISETP.NE.AND P0, PT, R2, 0x5, PT ;  /* 0x000000050200780c */ /* 0x010fda0003f05270 */
[----:B------:R-:W-:Y:S05]  /*0c70*/  @P0 BRA `(.L_x_14) ;  /* 0x0000000000580947 */ /* 0x000fea0003800000 */
[----:B--23--:R-:W2:Y:S01]  /*0c80*/  S2UR UR4, SR_CgaCtaId ;  /* 0x00000000000479c3 */ /* 0x00cea20000008800 */
        /* <DEDUP_REMOVED lines=10> */
[----:B--2---:R-:W-:Y:S01]  /*0d30*/  ULEA UR4, UR4, UR5, 0x18 ;  /* 0x0000000504047291 */ /* 0x004fe2000f8ec0ff */
[----:B------:R-:W2:Y:S11]  /*0d40*/  FENCE.VIEW.ASYNC.S ;  /* 0x00000000000073c6 */ /* 0x000eb60000000000 */
[----:B--2---:R4:W2:Y:S01]  /*0d50*/  SYNCS.EXCH.64 URZ, [UR4+0x160], UR8 ;  /* 0x0001600804ff75b2 */ /* 0x0048a20008000100 */
[----:B------:R4:W3:Y:S01]  /*0d60*/  SYNCS.EXCH.64 URZ, [UR4+0x180], UR6 ;  /* 0x0001800604ff75b2 */ /* 0x0008e20008000100 */
[----:B------:R4:W1:Y:S01]  /*0d70*/  SYNCS.EXCH.64 URZ, [UR4+0x168], UR8 ;  /* 0x0001680804ff75b2 */ /* 0x0008620008000100 */
[----:B------:R4:W1:Y:S01]  /*0d80*/  SYNCS.EXCH.64 URZ, [UR4+0x188], UR6 ;  /* 0x0001880604ff75b2 */ /* 0x0008620008000100 */
[----:B------:R4:W1:Y:S01]  /*0d90*/  SYNCS.EXCH.64 URZ, [UR4+0x170], UR8 ;  /* 0x0001700804ff75b2 */ /* 0x0008620008000100 */
[----:B------:R4:W1:Y:S01]  /*0da0*/  SYNCS.EXCH.64 URZ, [UR4+0x190], UR6 ;  /* 0x0001900604ff75b2 */ /* 0x0008620008000100 */
[----:B------:R4:W1:Y:S01]  /*0db0*/  SYNCS.EXCH.64 URZ, [UR4+0x178], UR8 ;  /* 0x0001780804ff75b2 */ /* 0x0008620008000100 */
[----:B------:R4:W1:Y:S02]  /*0dc0*/  SYNCS.EXCH.64 URZ, [UR4+0x198], UR6 ;  /* 0x0001980604ff75b2 */ /* 0x0008640008000100 */
[----:B----4-:R-:W-:Y:S01]  /*0dd0*/  NOP ;  /* 0x0000000000007918 */ /* 0x010fe20000000000 */
.L_x_14:
[----:B------:R-:W4:Y:S01]  /*0de0*/  SHFL.IDX PT, R2, R75, RZ, 0x1f ;  /* 0x00001fff4b027589 */ /* 0x000f2200000e0000 */
[----:B------:R-:W1:Y:S01]  /*0df0*/  S2UR UR45, SR_CgaCtaId ;  /* 0x00000000002d79c3 */ /* 0x000e620000008800 */
[----:B------:R-:W-:Y:S01]  /*0e00*/  NOP ;  /* 0x0000000000007918 */ /* 0x000fe20000000000 */
[----:B----4-:R-:W-:-:S13]  /*0e10*/  ISETP.NE.AND P0, PT, R2, 0x3, PT ;  /* 0x000000030200780c */ /* 0x010fda0003f05270 */
[----:B-1----:R-:W-:Y:S05]  /*0e20*/  @P0 BRA `(.L_x_15) ;  /* 0x0000000000340947 */ /* 0x002fea0003800000 */
[----:B--23--:R-:W-:Y:S01]  /*0e30*/  UMOV UR4, 0x400 ;  /* 0x0000040000047882 */ /* 0x00cfe20000000000 */
[----:B------:R-:W-:Y:S01]  /*0e40*/  UMOV UR6, 0x20 ;  /* 0x0000002000067882 */ /* 0x000fe20000000000 */
[----:B------:R-:W-:Y:S02]  /*0e50*/  ULEA UR4, UR45, UR4, 0x18 ;  /* 0x000000042d047291 */ /* 0x000fe4000f8ec0ff */
[----:B------:R-:W-:-:S04]  /*0e60*/  UIADD3 UR6, UPT, UPT, -UR6, 0x100000, URZ ;  /* 0x0010000006067890 */ /* 0x000fc8000fffe1ff */
[----:B------:R-:W-:Y:S02]  /*0e70*/  USHF.L.U32 UR7, UR6, 0xb, URZ ;  /* 0x0000000b06077899 */ /* 0x000fe400080006ff */
[----:B------:R-:W-:Y:S01]  /*0e80*/  USHF.L.U32 UR6, UR6, 0x1, URZ ;  /* 0x0000000106067899 */ /* 0x000fe200080006ff */
[----:B------:R-:W-:Y:S01]  /*0e90*/  ELECT P0, URZ, PT ;  /* 0x0000000000ff782f */ /* 0x000fe20003800000 */
[----:B------:R-:W1:Y:S10]  /*0ea0*/  FENCE.VIEW.ASYNC.S ;  /* 0x00000000000073c6 */ /* 0x000e740000000000 */
[----:B-1----:R1:W4:Y:S01]  /*0eb0*/  SYNCS.EXCH.64 URZ, [UR4+0x1a0], UR6 ;  /* 0x0001a00604ff75b2 */ /* 0x0023220008000100 */
[----:B------:R1:W2:Y:S01]  /*0ec0*/  SYNCS.EXCH.64 URZ, [UR4+0x1b0], UR6 ;  /* 0x0001b00604ff75b2 */ /* 0x0002a20008000100 */
[----:B------:R1:W3:Y:S01]  /*0ed0*/  SYNCS.EXCH.64 URZ, [UR4+0x1a8], UR6 ;  /* 0x0001a80604ff75b2 */ /* 0x0002e20008000100 */
[----:B------:R1:W1:Y:S01]  /*0ee0*/  SYNCS.EXCH.64 URZ, [UR4+0x1b8], UR6 ;  /* 0x0001b80604ff75b2 */ /* 0x0002620008000100 */
[----:B------:R-:W-:Y:S01]  /*0ef0*/  NOP ;  /* 0x0000000000007918 */ /* 0x000fe20000000000 */
.L_x_15:
[----:B-123--:R-:W1:Y:S01]  /*0f00*/  LDCU UR4, c[0x0][0x36c] ;  /* 0x00006d80ff0477ac */ /* 0x00ee620008000800 */
[----:B------:R-:W-:Y:S01]  /*0f10*/  ISETP.NE.OR P3, PT, R0, 0x2, !P3 ;  /* 0x000000020000780c */ /* 0x000fe20005f65670 */
[----:B------:R-:W-:Y:S01]  /*0f20*/  NOP ;  /* 0x0000000000007918 */ /* 0x000fe20000000000 */
[----:B------:R-:W-:Y:S01]  /*0f30*/  LOP3.LUT R0, R84, 0x1f, RZ, 0xc0, !PT ;  /* 0x0000001f54007812 */ /* 0x000fe200078ec0ff */
[----:B------:R-:W-:Y:S02]  /*0f40*/  UISETP.NE.AND UP4, UPT, UR17, URZ, UPT ;  /* 0x000000ff1100728c */ /* 0x000fe4000bf85270 */
[----:B-1----:R-:W-:-:S09]  /*0f50*/  UISETP.EQ.U32.AND UP5, UPT, UR4, 0x1, UPT ;  /* 0x000000010400788c */ /* 0x002fd2000bfa2070 */
[----:B------:R-:W-:Y:S05]  /*0f60*/  BRA.U !UP5, `(.L_x_16) ;  /* 0x000000010d087547 */ /* 0x000fea000b800000 */
[----:B----4-:R-:W-:Y:S01]  /*0f70*/  UCGABAR_ARV ;  /* 0x00000000000079c7 */ /* 0x010fe20008000000 */
[----:B------:R-:W-:Y:S05]  /*0f80*/  BRA `(.L_x_17) ;  /* 0x0000000000047947 */ /* 0x000fea0003800000 */
.L_x_16:
[----:B----4-:R-:W-:Y:S01]  /*0f90*/  NOP ;  /* 0x0000000000007918 */ /* 0x010fe20000000000 */
.L_x_17:
[----:B------:R-:W1:Y:S01]  /*0fa0*/  S2UR UR20, SR_CTAID.Y ;  /* 0x00000000001479c3 */ /* 0x000e620000002600 */
[----:B------:R-:W-:-:S05]  /*0fb0*/  CS2R.32 R76, SR_CgaSize ;  /* 0x00000000004c7805 */ /* 0x000fca0000008a00 */
[----:B------:R-:W-:-:S05]  /*0fc0*/  IMAD R76, R76, -0xa0, RZ ;  /* 0xffffff604c4c7824 */ /* 0x000fca00078e02ff */
[----:B------:R-:W-:-:S14]  /*0fd0*/  R2UR UR4, R76 ;  /* 0x000000004c0472ca */ /* 0x000fdc00000e0000 */
[----:B------:R-:W2:Y:S01]  /*0fe0*/  LDCU UR4, c[0x0][UR4+0x2b4] ;  /* 0x00005680040477ac */ /* 0x000ea20008000800 */
[----:B------:R-:W-:-:S05]  /*0ff0*/  CS2R.32 R76, SR_CgaSize ;  /* 0x00000000004c7805 */ /* 0x000fca0000008a00 */
[----:B------:R-:W-:-:S05]  /*1000*/  IMAD R76, R76, -0xa0, RZ ;  /* 0xffffff604c4c7824 */ /* 0x000fca00078e02ff */
[----:B------:R-:W-:-:S14]  /*1010*/  R2UR UR5, R76 ;  /* 0x000000004c0572ca */ /* 0x000fdc00000e0000 */
[----:B------:R-:W3:Y:S01]  /*1020*/  LDCU UR5, c[0x0][UR5+0x2b0] ;  /* 0x00005600050577ac */ /* 0x000ee20008000800 */
[----:B------:R-:W4:Y:S01]  /*1030*/  S2UR UR16, SR_CTAID.X ;  /* 0x00000000001079c3 */ /* 0x000f220000002500 */
[----:B------:R-:W-:-:S05]  /*1040*/  CS2R.32 R76, SR_CgaSize ;  /* 0x00000000004c7805 */ /* 0x000fca0000008a00 */
[----:B------:R-:W-:-:S05]  /*1050*/  IMAD R76, R76, -0xa0, RZ ;  /* 0xffffff604c4c7824 */ /* 0x000fca00078e02ff */
[----:B------:R-:W-:-:S14]  /*1060*/  R2UR UR7, R76 ;  /* 0x000000004c0772ca */ /* 0x000fdc00000e0000 */
[----:B------:R-:W3:Y:S01]  /*1070*/  LDCU UR7, c[0x0][UR7+0x2a4] ;  /* 0x00005480070777ac */ /* 0x000ee20008000800 */
[----:B------:R-:W-:-:S05]  /*1080*/  CS2R.32 R76, SR_CgaSize ;  /* 0x00000000004c7805 */ /* 0x000fca0000008a00 */
[----:B------:R-:W-:-:S05]  /*1090*/  IMAD R76, R76, -0xa0, RZ ;  /* 0xffffff604c4c7824 */ /* 0x000fca00078e02ff */
[----:B------:R-:W-:-:S14]  /*10a0*/  R2UR UR63, R76 ;  /* 0x000000004c3f72ca */ /* 0x000fdc00000e0000 */
[----:B------:R-:W3:Y:S01]  /*10b0*/  LDCU UR63, c[0x0][UR63+0x2a0] ;  /* 0x000054003f3f77ac */ /* 0x000ee20008000800 */
[----:B------:R-:W-:Y:S02]  /*10c0*/  ULOP3.LUT UR47, UR45, 0x1, URZ, 0xc0, !UPT ;  /* 0x000000012d2f7892 */ /* 0x000fe4000f8ec0ff */
[----:B------:R-:W-:Y:S02]  /*10d0*/  USHF.R.U32.HI UR32, URZ, 0x1, UR45 ;  /* 0x00000001ff207899 */ /* 0x000fe4000801162d */
[----:B------:R-:W-:Y:S02]  /*10e0*/  UISETP.GT.U32.AND UP1, UPT, UR47, 0xffff, UPT ;  /* 0x0000ffff2f00788c */ /* 0x000fe4000bf24070 */
[----:B------:R-:W-:Y:S01]  /*10f0*/  USHF.L.U32 UR28, UR45, 0xa, URZ ;  /* 0x0000000a2d1c7899 */ /* 0x000fe200080006ff */
[----:B-1----:R-:W-:Y:S01]  /*1100*/  I2FP.F32.U32 R2, UR20 ;  /* 0x0000001400027c45 */ /* 0x002fe20008201000 */
[----:B------:R-:W1:Y:S04]  /*1110*/  LDCU UR21, c[0x0][0xb24] ;  /* 0x00016480ff1577ac */ /* 0x000e680008000800 */
[----:B--2---:R-:W-:Y:S01]  /*1120*/  FMUL R2, R2, UR4 ;  /* 0x0000000402027c20 */ /* 0x004fe20008400000 */
[----:B------:R-:W-:Y:S01]  /*1130*/  ULOP3.LUT UR4, UR45, 0x2, URZ, 0xc0, !UPT ;  /* 0x000000022d047892 */ /* 0x000fe2000f8ec0ff */
[----:B----4-:R-:W-:Y:S01]  /*1140*/  I2FP.F32.U32 R3, UR16 ;  /* 0x0000001000037c45 */ /* 0x010fe20008201000 */
[----:B------:R-:W2:Y:S03]  /*1150*/  LDCU UR42, c[0x0][0xb24] ;  /* 0x00016480ff2a77ac */ /* 0x000ea60008000800 */
[----:B------:R-:W4:Y:S01]  /*1160*/  F2I.U32.TRUNC.NTZ R2, R2 ;  /* 0x0000000200027305 */ /* 0x000f22000020f000 */
[----:B---3--:R-:W-:Y:S01]  /*1170*/  FMUL R3, R3, UR5 ;  /* 0x0000000503037c20 */ /* 0x008fe20008400000 */
[----:B------:R-:W-:Y:S01]  /*1180*/  UISETP.GT.U32.AND UP0, UPT, UR4, 0xffff, UPT ;  /* 0x0000ffff0400788c */ /* 0x000fe2000bf04070 */
[----:B------:R-:W3:Y:S05]  /*1190*/  LDCU UR31, c[0x0][0xb30] ;  /* 0x00016600ff1f77ac */ /* 0x000eea0008000800 */
[----:B------:R-:W1:Y:S01]  /*11a0*/  F2I.U32.TRUNC.NTZ R3, R3 ;  /* 0x0000000300037305 */ /* 0x000e62000020f000 */
[----:B------:R-:W-:-:S02]  /*11b0*/  USEL UR26, UR4, 0xffff, !UP0 ;  /* 0x0000ffff041a7887 */ /* 0x000fc4000c000000 */
[----:B------:R-:W-:Y:S01]  /*11c0*/  USHF.L.U32 UR29, UR45, 0xc, URZ ;  /* 0x0000000c2d1d7899 */ /* 0x000fe200080006ff */
[----:B------:R-:W-:Y:S01]  /*11d0*/  UMOV UR34, 0x5 ;  /* 0x0000000500227882 */ /* 0x000fe20000000000 */
[----:B------:R-:W-:Y:S01]  /*11e0*/  USEL UR27, UR47, 0xffff, !UP1 ;  /* 0x0000ffff2f1b7887 */ /* 0x000fe2000c800000 */
[----:B----4-:R-:W-:Y:S02]  /*11f0*/  R2UR UR6, R2 ;  /* 0x00000000020672ca */ /* 0x010fe400000e0000 */
[----:B------:R-:W-:Y:S02]  /*1200*/  PRMT R2, RZ, 0x7610, R2 ;  /* 0x00007610ff027816 */ /* 0x000fe40000000002 */
[----:B-1----:R-:W-:-:S09]  /*1210*/  R2UR UR5, R3 ;  /* 0x00000000030572ca */ /* 0x002fd200000e0000 */
[----:B------:R-:W-:-:S04]  /*1220*/  UIADD3 UR4, UPT, UPT, -UR6, URZ, URZ ;  /* 0x000000ff06047290 */ /* 0x000fc8000fffe1ff */
[----:B------:R-:W-:Y:S02]  /*1230*/  UIMAD UR4, UR7, UR4, UR20 ;  /* 0x00000004070472a4 */ /* 0x000fe4000f8e0214 */
[----:B------:R-:W-:-:S04]  /*1240*/  UIADD3 UR5, UPT, UPT, -UR5, URZ, URZ ;  /* 0x000000ff05057290 */ /* 0x000fc8000fffe1ff */
[----:B------:R-:W-:Y:S01]  /*1250*/  IMAD.U32 R76, RZ, RZ, UR4 ;  /* 0x00000004ff4c7e24 */ /* 0x000fe2000f8e00ff */
[----:B------:R-:W-:Y:S01]  /*1260*/  UIMAD UR63, UR63, UR5, UR16 ;  /* 0x000000053f3f72a4 */ /* 0x000fe2000f8e0210 */
[----:B--23--:R-:W-:Y:S11]  /*1270*/  BRA.U UP4, `(.L_x_18) ;  /* 0x0000000104407547 */ /* 0x00cff6000b800000 */
[----:B------:R-:W-:-:S13]  /*1280*/  R2UR UR4, R76 ;  /* 0x000000004c0472ca */ /* 0x000fda00000e0000 */
[----:B------:R-:W-:Y:S02]  /*1290*/  UISETP.NE.AND UP0, UPT, UR4, URZ, UPT ;  /* 0x000000ff0400728c */ /* 0x000fe4000bf05270 */
[----:B------:R-:W-:Y:S02]  /*12a0*/  UISETP.NE.AND UP1, UPT, UR4, 0x1, UPT ;  /* 0x000000010400788c */ /* 0x000fe4000bf25270 */
[----:B------:R-:W-:Y:S02]  /*12b0*/  UISETP.NE.AND UP2, UPT, UR63, URZ, UP0 ;  /* 0x000000ff3f00728c */ /* 0x000fe40008745270 */
[----:B------:R-:W-:Y:S02]  /*12c0*/  USEL UR4, URZ, 0x2, UP0 ;  /* 0x00000002ff047887 */ /* 0x000fe40008000000 */
[----:B------:R-:W-:Y:S02]  /*12d0*/  USEL UR8, URZ, 0x1, UP2 ;  /* 0x00000001ff087887 */ /* 0x000fe40009000000 */
[----:B------:R-:W-:-:S02]  /*12e0*/  UISETP.NE.AND UP2, UPT, UR63, URZ, UPT ;  /* 0x000000ff3f00728c */ /* 0x000fc4000bf45270 */
[----:B------:R-:W-:Y:S02]  /*12f0*/  USEL UR5, URZ, 0x4, UP1 ;  /* 0x00000004ff057887 */ /* 0x000fe40008800000 */
[----:B------:R-:W-:Y:S02]  /*1300*/  UISETP.NE.AND UP0, UPT, UR63, 0x1, UPT ;  /* 0x000000013f00788c */ /* 0x000fe4000bf05270 */
[----:B------:R-:W-:Y:S02]  /*1310*/  USEL UR6, URZ, 0x8, UP1 ;  /* 0x00000008ff067887 */ /* 0x000fe40008800000 */
[----:B------:R-:W-:Y:S02]  /*1320*/  USEL UR7, UR5, 0x4, UP2 ;  /* 0x0000000405077887 */ /* 0x000fe40009000000 */
[----:B------:R-:W-:Y:S02]  /*1330*/  USEL UR4, UR4, 0x2, UP0 ;  /* 0x0000000204047887 */ /* 0x000fe40008000000 */
[----:B------:R-:W-:-:S02]  /*1340*/  USEL UR5, UR6, 0x8, UP0 ;  /* 0x0000000806057887 */ /* 0x000fc40008000000 */
[----:B------:R-:W-:-:S04]  /*1350*/  UIADD3 UR4, UPT, UPT, UR4, UR7, UR8 ;  /* 0x0000000704047290 */ /* 0x000fc8000fffe008 */
[----:B------:R-:W-:-:S06]  /*1360*/  UIADD3 UR4, UPT, UPT, UR4, UR5, URZ ;  /* 0x0000000504047290 */ /* 0x000fcc000fffe0ff */
[----:B------:R-:W-:-:S07]  /*1370*/  MOV R2, UR4 ;  /* 0x0000000400027c02 */ /* 0x000fce0008000f00 */
.L_x_18:
[----:B------:R-:W1:Y:S01]  /*1380*/  S2UR UR36, SR_CTAID.Z ;  /* 0x00000000002479c3 */ /* 0x000e620000002700 */
[----:B------:R-:W-:Y:S01]  /*1390*/  UISETP.GE.AND UP0, UPT, UR21, 0x1, UPT ;  /* 0x000000011500788c */ /* 0x000fe2000bf06270 */
[----:B------:R-:W-:-:S08]  /*13a0*/  UMOV UR33, 0x3 ;  /* 0x0000000300217882 */ /* 0x000fd00000000000 */
[----:B------:R-:W-:Y:S05]  /*13b0*/  BRA.U !UP0, `(.L_x_19) ;  /* 0x0000000108d47547 */ /* 0x000fea000b800000 */
[----:B------:R-:W2:Y:S01]  /*13c0*/  LDCU.128 UR12, c[0x0][0xb10] ;  /* 0x00016200ff0c77ac */ /* 0x000ea20008000c00 */
[----:B------:R-:W3:Y:S01]  /*13d0*/  LDCU UR6, c[0x0][0x370] ;  /* 0x00006e00ff0677ac */ /* 0x000ee20008000800 */
[----:B------:R-:W4:Y:S01]  /*13e0*/  LDCU UR5, c[0x0][0x374] ;  /* 0x00006e80ff0577ac */ /* 0x000f220008000800 */
[----:B------:R-:W1:Y:S01]  /*13f0*/  LDCU UR30, c[0x0][0xb0c] ;  /* 0x00016180ff1e77ac */ /* 0x000e620008000800 */
[----:B------:R-:W1:Y:S01]  /*1400*/  LDCU UR4, c[0x0][0xb20] ;  /* 0x00016400ff0477ac */ /* 0x000e620008000800 */
[----:B------:R-:W1:Y:S01]  /*1410*/  LDCU.64 UR8, c[0x0][0xb28] ;  /* 0x00016500ff0877ac */ /* 0x000e620008000a00 */
[----:B--2---:R-:W-:Y:S02]  /*1420*/  UISETP.NE.AND UP0, UPT, UR14, 0x1, UPT ;  /* 0x000000010e00788c */ /* 0x004fe4000bf05270 */
[----:B----4-:R-:W-:Y:S02]  /*1430*/  UIMAD.WIDE.U32 UR10, UR5, UR15, URZ ;  /* 0x0000000f050a72a5 */ /* 0x010fe4000f8e00ff */
[----:B---3--:R-:W-:-:S02]  /*1440*/  UIMAD.WIDE.U32 UR22, UR6, UR12, URZ ;  /* 0x0000000c061672a5 */ /* 0x008fc4000f8e00ff */
[----:B-1----:R-:W-:Y:S02]  /*1450*/  UISETP.NE.AND UP1, UPT, UR30, 0x1, UPT ;  /* 0x000000011e00788c */ /* 0x002fe4000bf25270 */
[----:B------:R-:W-:Y:S01]  /*1460*/  UISETP.NE.AND UP2, UPT, UR21, 0x1, UPT ;  /* 0x000000011500788c */ /* 0x000fe2000bf45270 */
[----:B------:R-:W-:Y:S02]  /*1470*/  UMOV UR10, UR11 ;  /* 0x0000000b000a7c82 */ /* 0x000fe40008000000 */
[----:B------:R-:W-:Y:S01]  /*1480*/  UMOV UR22, UR23 ;  /* 0x0000001700167c82 */ /* 0x000fe20008000000 */
[----:B------:R-:W-:Y:S02]  /*1490*/  @UP0 USHF.R.U32.HI UR5, URZ, UR4, UR10 ;  /* 0x00000004ff050299 */ /* 0x000fe4000801160a */
[----:B------:R-:W-:Y:S02]  /*14a0*/  UIMAD.WIDE.U32 UR24, UR20, UR15, URZ ;  /* 0x0000000f141872a5 */ /* 0x000fe4000f8e00ff */
[----:B------:R-:W-:-:S02]  /*14b0*/  UIMAD.WIDE.U32 UR10, UR5, UR8, URZ ;  /* 0x00000008050a72a5 */ /* 0x000fc4000f8e00ff */
[----:B------:R-:W-:Y:S02]  /*14c0*/  @UP1 USHF.R.U32.HI UR6, URZ, UR13, UR22 ;  /* 0x0000000dff061299 */ /* 0x000fe40008011616 */
[----:B------:R-:W-:Y:S02]  /*14d0*/  UIMAD.WIDE.U32 UR18, UR16, UR12, URZ ;  /* 0x0000000c101272a5 */ /* 0x000fe4000f8e00ff */
[----:B------:R-:W-:Y:S01]  /*14e0*/  UIMAD.WIDE.U32 UR22, UR6, UR8, URZ ;  /* 0x00000008061672a5 */ /* 0x000fe2000f8e00ff */
[----:B------:R-:W-:Y:S01]  /*14f0*/  UMOV UR24, UR25 ;  /* 0x0000001900187c82 */ /* 0x000fe20008000000 */
[----:B------:R-:W-:Y:S01]  /*1500*/  UMOV UR10, UR11 ;  /* 0x0000000b000a7c82 */ /* 0x000fe20008000000 */
[----:B------:R-:W-:Y:S02]  /*1510*/  USHF.R.U32.HI UR24, URZ, UR4, UR24 ;  /* 0x00000004ff187299 */ /* 0x000fe40008011618 */
[----:B------:R-:W-:Y:S02]  /*1520*/  @UP2 USHF.R.U32.HI UR5, URZ, UR9, UR10 ;  /* 0x00000009ff052299 */ /* 0x000fe4000801160a */
[----:B------:R-:W-:Y:S01]  /*1530*/  UMOV UR7, UR23 ;  /* 0x0000001700077c82 */ /* 0x000fe20008000000 */
[----:B------:R-:W-:Y:S01]  /*1540*/  UMOV UR18, UR19 ;  /* 0x0000001300127c82 */ /* 0x000fe20008000000 */
[----:B------:R-:W-:-:S02]  /*1550*/  @UP2 USHF.R.U32.HI UR6, URZ, UR9, UR7 ;  /* 0x00000009ff062299 */ /* 0x000fc40008011607 */
[----:B------:R-:W-:Y:S02]  /*1560*/  USHF.R.U32.HI UR13, URZ, UR13, UR18 ;  /* 0x0000000dff0d7299 */ /* 0x000fe40008011612 */
[----:B------:R-:W-:Y:S02]  /*1570*/  USEL UR4, UR20, UR24, !UP0 ;  /* 0x0000001814047287 */ /* 0x000fe4000c000000 */
[----:B------:R-:W-:Y:S02]  /*1580*/  UIMAD UR7, UR5, UR21, URZ ;  /* 0x00000015050772a4 */ /* 0x000fe4000f8e02ff */
[----:B------:R-:W-:Y:S02]  /*1590*/  USEL UR5, UR16, UR13, !UP1 ;  /* 0x0000000d10057287 */ /* 0x000fe4000c800000 */
[----:B------:R-:W-:Y:S02]  /*15a0*/  UIMAD UR12, UR6, UR21, URZ ;  /* 0x00000015060c72a4 */ /* 0x000fe4000f8e02ff */
[----:B------:R-:W-:-:S02]  /*15b0*/  UISETP.GE.AND UP0, UPT, UR4, UR7, UPT ;  /* 0x000000070400728c */ /* 0x000fc4000bf06270 */
[----:B------:R-:W-:Y:S02]  /*15c0*/  UIMAD.WIDE.U32 UR10, UR4, UR8, URZ ;  /* 0x00000008040a72a5 */ /* 0x000fe4000f8e00ff */
[----:B------:R-:W-:Y:S02]  /*15d0*/  UISETP.GE.OR UP0, UPT, UR5, UR12, UP0 ;  /* 0x0000000c0500728c */ /* 0x000fe40008706670 */
[----:B------:R-:W-:Y:S02]  /*15e0*/  UIMAD.WIDE.U32 UR12, UR5, UR8, URZ ;  /* 0x00000008050c72a5 */ /* 0x000fe4000f8e00ff */
[----:B------:R-:W-:Y:S01]  /*15f0*/  UIADD3 UR10, UPT, UPT, -UR4, URZ, URZ ;  /* 0x000000ff040a7290 */ /* 0x000fe2000fffe1ff */
[----:B------:R-:W-:Y:S01]  /*1600*/  UMOV UR8, UR11 ;  /* 0x0000000b00087c82 */ /* 0x000fe20008000000 */
[----:B------:R-:W-:Y:S02]  /*1610*/  UIADD3 UR11, UPT, UPT, -UR5, URZ, URZ ;  /* 0x000000ff050b7290 */ /* 0x000fe4000fffe1ff */
[----:B------:R-:W-:-:S03]  /*1620*/  USHF.R.U32.HI UR8, URZ, UR9, UR8 ;  /* 0x00000009ff087299 */ /* 0x000fc60008011608 */
[----:B------:R-:W-:Y:S01]  /*1630*/  @!UP0 UMOV UR7, UR13 ;  /* 0x0000000d00078c82 */ /* 0x000fe20008000000 */
[----:B------:R-:W-:Y:S02]  /*1640*/  UIMAD UR20, UR14, UR10, UR20 ;  /* 0x0000000a0e1472a4 */ /* 0x000fe4000f8e0214 */
[----:B------:R-:W-:Y:S02]  /*1650*/  USEL UR8, UR4, UR8, !UP2 ;  /* 0x0000000804087287 */ /* 0x000fe4000d000000 */
[----:B------:R-:W-:Y:S02]  /*1660*/  @!UP0 USHF.R.U32.HI UR7, URZ, UR9, UR7 ;  /* 0x00000009ff078299 */ /* 0x000fe40008011607 */
[----:B------:R-:W-:Y:S02]  /*1670*/  UIADD3 UR9, UPT, UPT, -UR8, URZ, URZ ;  /* 0x000000ff08097290 */ /* 0x000fe4000fffe1ff */
[----:B------:R-:W-:Y:S02]  /*1680*/  @!UP0 USEL UR7, UR5, UR7, !UP2 ;  /* 0x0000000705078287 */ /* 0x000fe4000d000000 */
[----:B------:R-:W-:-:S02]  /*1690*/  UIMAD UR9, UR21, UR9, UR4 ;  /* 0x00000009150972a4 */ /* 0x000fc4000f8e0204 */
[----:B------:R-:W-:Y:S02]  /*16a0*/  @!UP0 UIADD3 UR8, UPT, UPT, UR8, -UR7, URZ ;  /* 0x8000000708088290 */ /* 0x000fe4000fffe0ff */
[----:B------:R-:W-:Y:S02]  /*16b0*/  @!UP0 UIMAD UR6, UR9, UR6, UR7 ;  /* 0x00000006090682a4 */ /* 0x000fe4000f8e0207 */
[----:B------:R-:W-:Y:S02]  /*16c0*/  @!UP0 UIMAD UR4, UR8, UR21, UR5 ;  /* 0x00000015080482a4 */ /* 0x000fe4000f8e0205 */
[----:B------:R-:W-:Y:S02]  /*16d0*/  UIMAD UR16, UR30, UR11, UR16 ;  /* 0x0000000b1e1072a4 */ /* 0x000fe4000f8e0210 */
[----:B------:R-:W-:Y:S01]  /*16e0*/  UIMAD UR20, UR4, UR14, UR20 ;  /* 0x0000000e041472a4 */ /* 0x000fe2000f8e0214 */
[----:B------:R-:W-:Y:S02]  /*16f0*/  @!UP0 UMOV UR5, UR6 ;  /* 0x0000000600058c82 */ /* 0x000fe40008000000 */
[----:B------:R-:W-:-:S12]  /*1700*/  UIMAD UR16, UR5, UR30, UR16 ;  /* 0x0000001e051072a4 */ /* 0x000fd8000f8e0210 */
.L_x_19:
[----:B------:R-:W-:Y:S02]  /*1710*/  UISETP.NE.AND UP1, UPT, UR31, 0x1, UPT ;  /* 0x000000011f00788c */ /* 0x000fe4000bf25270 */
[----:B------:R-:W-:Y:S02]  /*1720*/  ULOP3.LUT UR24, UR27, 0xffff, URZ, 0xc0, !UPT ;  /* 0x0000ffff1b187892 */ /* 0x000fe4000f8ec0ff */
[----:B------:R-:W-:Y:S02]  /*1730*/  ULOP3.LUT UR21, UR26, 0xffff, URZ, 0xc0, !UPT ;  /* 0x0000ffff1a157892 */ /* 0x000fe4000f8ec0ff */
[----:B------:R-:W-:Y:S02]  /*1740*/  UISETP.NE.AND UP0, UPT, UR17, 0x2, UPT ;  /* 0x000000021100788c */ /* 0x000fe4000bf05270 */
[----:B------:R-:W-:Y:S02]  /*1750*/  ULOP3.LUT UR28, UR28, 0x800, URZ, 0xc0, !UPT ;  /* 0x000008001c1c7892 */ /* 0x000fe4000f8ec0ff */
[----:B------:R-:W-:-:S02]  /*1760*/  ULOP3.LUT UR27, UR29, 0x1000, URZ, 0xc0, !UPT ;  /* 0x000010001d1b7892 */ /* 0x000fc4000f8ec0ff */
[----:B------:R-:W-:Y:S02]  /*1770*/  USHF.L.U32 UR24, UR34, UR24, URZ ;  /* 0x0000001822187299 */ /* 0x000fe400080006ff */
[----:B------:R-:W-:Y:S01]  /*1780*/  USHF.L.U32 UR21, UR33, UR21, URZ ;  /* 0x0000001521157299 */ /* 0x000fe200080006ff */
[----:B------:R-:W-:Y:S11]  /*1790*/  BRA.U UP1, `(.L_x_20) ;  /* 0x0000000101447547 */ /* 0x000ff6000b800000 */
[----:B------:R-:W2:Y:S01]  /*17a0*/  LDCU.128 UR8, c[0x0][0xb10] ;  /* 0x00016200ff0877ac */ /* 0x000ea20008000c00 */
[----:B------:R-:W3:Y:S01]  /*17b0*/  LDCU UR12, c[0x0][0xb0c] ;  /* 0x00016180ff0c77ac */ /* 0x000ee20008000800 */
[----:B------:R-:W4:Y:S01]  /*17c0*/  LDCU UR13, c[0x0][0xb20] ;  /* 0x00016400ff0d77ac */ /* 0x000f220008000800 */
[----:B--2---:R-:W-:Y:S02]  /*17d0*/  UIMAD.WIDE.U32 UR6, UR16, UR8, URZ ;  /* 0x00000008100672a5 */ /* 0x004fe4000f8e00ff */
[----:B------:R-:W-:Y:S02]  /*17e0*/  UIMAD.WIDE.U32 UR4, UR20, UR11, URZ ;  /* 0x0000000b140472a5 */ /* 0x000fe4000f8e00ff */
[----:B---3--:R-:W-:Y:S02]  /*17f0*/  UISETP.NE.AND UP2, UPT, UR12, 0x1, UPT ;  /* 0x000000010c00788c */ /* 0x008fe4000bf45270 */
[----:B------:R-:W-:Y:S01]  /*1800*/  UISETP.NE.AND UP1, UPT, UR10, 0x1, UPT ;  /* 0x000000010a00788c */ /* 0x000fe2000bf25270 */
[----:B------:R-:W-:-:S02]  /*1810*/  UMOV UR6, UR7 ;  /* 0x0000000700067c82 */ /* 0x000fc40008000000 */
[----:B------:R-:W-:Y:S01]  /*1820*/  UMOV UR4, UR5 ;  /* 0x0000000500047c82 */ /* 0x000fe20008000000 */
[----:B------:R-:W-:Y:S02]  /*1830*/  USHF.R.U32.HI UR9, URZ, UR9, UR6 ;  /* 0x00000009ff097299 */ /* 0x000fe40008011606 */
[----:B----4-:R-:W-:Y:S02]  /*1840*/  USHF.R.U32.HI UR4, URZ, UR13, UR4 ;  /* 0x0000000dff047299 */ /* 0x010fe40008011604 */
[----:B------:R-:W-:Y:S02]  /*1850*/  USEL UR5, UR16, UR9, !UP2 ;  /* 0x0000000910057287 */ /* 0x000fe4000d000000 */
[----:B------:R-:W-:-:S04]  /*1860*/  USEL UR4, UR20, UR4, !UP1 ;  /* 0x0000000414047287 */ /* 0x000fc8000c800000 */
[----:B------:R-:W-:Y:S02]  /*1870*/  UIADD3 UR6, UPT, UPT, UR5, -UR4, URZ ;  /* 0x8000000405067290 */ /* 0x000fe4000fffe0ff */
[----:B------:R-:W-:Y:S02]  /*1880*/  UIADD3 UR4, UPT, UPT, -UR5, UR4, URZ ;  /* 0x0000000405047290 */ /* 0x000fe4000fffe1ff */
[----:B------:R-:W-:Y:S02]  /*1890*/  UIMAD UR20, UR6, UR10, UR20 ;  /* 0x0000000a061472a4 */ /* 0x000fe4000f8e0214 */
[----:B------:R-:W-:-:S12]  /*18a0*/  UIMAD UR16, UR4, UR12, UR16 ;  /* 0x0000000c041072a4 */ /* 0x000fd8000f8e0210 */
.L_x_20:
[----:B------:R-:W-:Y:S05]  /*18b0*/  BRA.U !UP5, `(.L_x_21) ;  /* 0x000000010d0c7547 */ /* 0x000fea000b800000 */
[----:B------:R-:W-:Y:S01]  /*18c0*/  UCGABAR_WAIT ;  /* 0x0000000000007dc7 */ /* 0x000fe20008000000 */
[----:B------:R-:W-:Y:S01]  /*18d0*/  CCTL.IVALL ;  /* 0x00000000ff00798f */ /* 0x000fe20002000000 */
[----:B------:R-:W-:Y:S05]  /*18e0*/  BRA `(.L_x_22) ;  /* 0x0000000000047947 */ /* 0x000fea0003800000 */
.L_x_21:
[----:B------:R-:W-:Y:S06]  /*18f0*/  BAR.SYNC.DEFER_BLOCKING 0x0 ;  /* 0x0000000000007b1d */ /* 0x000fec0000010000 */
.L_x_22:
[----:B------:R-:W-:Y:S05]  /*1900*/  BRA.U UP0, `(.L_x_23) ;  /* 0x0000001900a47547 */ /* 0x000fea000b800000 */
[----:B------:R-:W2:Y:S01]  /*1910*/  LDCU UR6, c[0x0][0x38c] ;  /* 0x00007180ff0677ac */ /* 0x000ea20008000800 */
[----:B------:R-:W-:Y:S01]  /*1920*/  PLOP3.LUT P1, PT, PT, PT, UP3, 0x80, 0x8 ;  /* 0x000000000008781c */ /* 0x000fe20003f2f038 */
[----:B------:R-:W-:Y:S01]  /*1930*/  IMAD.MOV.U32 R12, RZ, RZ, 0x1 ;  /* 0x00000001ff0c7424 */ /* 0x000fe200078e00ff */
[----:B------:R-:W-:Y:S01]  /*1940*/  ISETP.EQ.OR P2, PT, R0, RZ, P3 ;  /* 0x000000ff0000720c */ /* 0x000fe20001f42670 */
[----:B------:R-:W-:Y:S01]  /*1950*/  UISETP.NE.AND UP1, UPT, UR17, URZ, UPT ;  /* 0x000000ff1100728c */ /* 0x000fe2000bf25270 */
[----:B------:R-:W-:Y:S02]  /*1960*/  PLOP3.LUT P1, PT, P1, PT, PT, 0x8, 0x80 ;  /* 0x000000000080781c */ /* 0x000fe40000f2e170 */
[----:B------:R-:W-:Y:S01]  /*1970*/  CS2R R10, SRZ ;  /* 0x00000000000a7805 */ /* 0x000fe2000001ff00 */
[----:B------:R-:W-:Y:S01]  /*1980*/  IMAD.MOV.U32 R9, RZ, RZ, RZ ;  /* 0x000000ffff097224 */ /* 0x000fe200078e00ff */
[----:B------:R-:W3:Y:S01]  /*1990*/  LDCU UR40, c[0x0][0x370] ;  /* 0x00006e00ff2877ac */ /* 0x000ee20008000800 */
[----:B------:R-:W-:Y:S01]  /*19a0*/  IMAD.MOV.U32 R8, RZ, RZ, 0x1 ;  /* 0x00000001ff087424 */ /* 0x000fe200078e00ff */
[----:B------:R-:W4:Y:S01]  /*19b0*/  LDCU.64 UR30, c[0x0][0x348] ;  /* 0x00006900ff1e77ac */ /* 0x000f220008000a00 */
[----:B------:R-:W1:Y:S01]  /*19c0*/  LDCU UR39, c[0x0][0x374] ;  /* 0x00006e80ff2777ac */ /* 0x000e620008000800 */
[----:B--2---:R-:W-:-:S02]  /*19d0*/  UIADD3 UR5, UPT, UPT, UR6, 0x3f, URZ ;  /* 0x0000003f06057890 */ /* 0x004fc4000fffe0ff */
[----:B------:R-:W-:Y:S02]  /*19e0*/  UIADD3 UR48, UPT, UPT, UR6, 0x7e, URZ ;  /* 0x0000007e06307890 */ /* 0x000fe4000fffe0ff */
[----:B------:R-:W-:Y:S02]  /*19f0*/  USHF.R.S32.HI UR4, URZ, 0x1f, UR5 ;  /* 0x0000001fff047899 */ /* 0x000fe40008011405 */
[----:B------:R-:W-:Y:S02]  /*1a00*/  USEL UR26, UR37, 0x2, UP1 ;  /* 0x00000002251a7887 */ /* 0x000fe40008800000 */
[----:B------:R-:W-:Y:S02]  /*1a10*/  ULEA.HI UR4, UR4, UR5, URZ, 0x6 ;  /* 0x0000000504047291 */ /* 0x000fe4000f8f30ff */
[----:B------:R-:W-:Y:S02]  /*1a20*/  USHF.L.U32 UR5, UR32, 0x5, URZ ;  /* 0x0000000520057899 */ /* 0x000fe400080006ff */
[----:B------:R-:W-:-:S02]  /*1a30*/  USHF.R.S32.HI UR43, URZ, 0x6, UR4 ;  /* 0x00000006ff2b7899 */ /* 0x000fc40008011404 */
[----:B------:R-:W-:Y:S02]  /*1a40*/  UIADD3 UR4, UPT, UPT, UR6, -0x1, URZ ;  /* 0xffffffff06047890 */ /* 0x000fe4000fffe0ff */
[----:B------:R-:W-:Y:S02]  /*1a50*/  UISETP.LT.U32.AND UP0, UPT, UR43, 0x11, UPT ;  /* 0x000000112b00788c */ /* 0x000fe4000bf01070 */
[----:B------:R-:W-:Y:S02]  /*1a60*/  UISETP.GE.U32.AND UP2, UPT, UR4, -0x7f, UPT ;  /* 0xffffff810400788c */ /* 0x000fe4000bf46070 */
[----:B------:R-:W-:Y:S02]  /*1a70*/  USEL UR41, UR43, 0x11, UP0 ;  /* 0x000000112b297887 */ /* 0x000fe40008000000 */
[----:B------:R-:W-:Y:S02]  /*1a80*/  ULOP3.LUT UR44, UR5, 0x20, URZ, 0xe2, !UPT ;  /* 0x00000020052c7892 */ /* 0x000fe4000f8ee2ff */
[----:B------:R-:W-:-:S02]  /*1a90*/  UIADD3 UR25, UPT, UPT, UR41, -0x1, URZ ;  /* 0xffffffff29197890 */ /* 0x000fc4000fffe0ff */
[----:B------:R-:W-:Y:S01]  /*1aa0*/  UIADD3 UR46, UPT, UPT, UR43, -UR41, URZ ;  /* 0x800000292b2e7290 */ /* 0x000fe2000fffe0ff */
[----:B------:R-:W-:Y:S02]  /*1ab0*/  UMOV UR5, URZ ;  /* 0x000000ff00057c82 */ /* 0x000fe40008000000 */
[----:B------:R-:W-:-:S04]  /*1ac0*/  @UP2 UIADD3 UR25, UPT, UPT, UR41, URZ, URZ ;  /* 0x000000ff29192290 */ /* 0x000fc8000fffe0ff */
[----:B-1-34-:R-:W-:-:S12]  /*1ad0*/  UIADD3 UR25, UPT, UPT, UR25, 0x1, URZ ;  /* 0x0000000119197890 */ /* 0x01afd8000fffe0ff */
.L_x_43:
[----:B------:R-:W-:Y:S01]  /*1ae0*/  UISETP.NE.AND UP0, UPT, UR45, URZ, UPT ;  /* 0x000000ff2d00728c */ /* 0x000fe2000bf05270 */
[----:B------:R-:W1:Y:S08]  /*1af0*/  S2UR UR45, SR_CgaCtaId ;  /* 0x00000000002d79c3 */ /* 0x000e700000008800 */
[----:B------:R-:W-:Y:S05]  /*1b00*/  BRA.U UP0, `(.L_x_24) ;  /* 0x0000000100347547 */ /* 0x000fea000b800000 */
[----:B------:R-:W2:Y:S01]  /*1b10*/  S2R R0, SR_CgaCtaId ;  /* 0x0000000000007919 */ /* 0x000ea20000008800 */
[----:B------:R-:W-:-:S04]  /*1b20*/  MOV R2, 0x400 ;  /* 0x0000040000027802 */ /* 0x000fc80000000f00 */
[----:B--2---:R-:W-:Y:S02]  /*1b30*/  LEA R0, R0, R2, 0x18 ;  /* 0x0000000200007211 */ /* 0x004fe400078ec0ff */
[----:B------:R-:W-:-:S03]  /*1b40*/  SHF.L.U32 R2, R8, 0x1f, RZ ;  /* 0x0000001f08027819 */ /* 0x000fc600000006ff */
[----:B------:R-:W-:-:S04]  /*1b50*/  IMAD R0, R9, 0x8, R0 ;  /* 0x0000000809007824 */ /* 0x000fc800078e0200 */
[----:B------:R-:W2:Y:S02]  /*1b60*/  SYNCS.PHASECHK.TRANS64.TRYWAIT P0, [R0+URZ+0x1b0], R2 ;  /* 0x0001b002000075a7 */ /* 0x000ea400080011ff */
[----:B--2---:R-:W-:Y:S05]  /*1b70*/  @!P0 BRA `(.L_x_25) ;  /* 0x0000006400b48947 */ /* 0x004fea0003800000 */
.L_x_126:
[----:B------:R-:W-:Y:S01]  /*1b80*/  VIADD R9, R9, 0x1 ;  /* 0x0000000109097836 */ /* 0x000fe20000000000 */
[----:B------:R2:W-:Y:S04]  /*1b90*/  SYNCS.ARRIVE.TRANS64.A1T0 RZ, [R0+URZ+0x1a0], RZ ;  /* 0x0001a0ff00ff79a7 */ /* 0x0005e800081000ff */
[----:B------:R-:W-:-:S04]  /*1ba0*/  ISETP.NE.AND P0, PT, R9, 0x2, PT ;  /* 0x000000020900780c */ /* 0x000fc80003f05270 */
[----:B------:R-:W-:Y:S02]  /*1bb0*/  SEL R9, R9, RZ, P0 ;  /* 0x000000ff09097207 */ /* 0x000fe40000000000 */
[----:B--2---:R-:W-:-:S04]  /*1bc0*/  SEL R0, RZ, 0x1, P0 ;  /* 0x00000001ff007807 */ /* 0x004fc80000000000 */
[----:B------:R-:W-:-:S07]  /*1bd0*/  LOP3.LUT R8, R8, R0, RZ, 0x3c, !PT ;  /* 0x0000000008087212 */ /* 0x000fce00078e3cff */
.L_x_24:
[----:B------:R-:W-:Y:S01]  /*1be0*/  UMOV UR6, 0x400 ;  /* 0x0000040000067882 */ /* 0x000fe20000000000 */
[----:B------:R-:W-:Y:S01]  /*1bf0*/  SHF.L.U32 R0, R12, 0x1f, RZ ;  /* 0x0000001f0c007819 */ /* 0x000fe200000006ff */
[----:B-1----:R-:W-:Y:S02]  /*1c00*/  ULEA UR6, UR45, UR6, 0x18 ;  /* 0x000000062d067291 */ /* 0x002fe4000f8ec0ff */
[----:B------:R-:W-:Y:S02]  /*1c10*/  UISETP.GE.U32.AND UP0, UPT, UR48, 0x7f, UPT ;  /* 0x0000007f3000788c */ /* 0x000fe4000bf06070 */
[----:B------:R-:W-:Y:S02]  /*1c20*/  ULEA UR4, UR5, UR6, 0x3 ;  /* 0x0000000605047291 */ /* 0x000fe4000f8e18ff */
[----:B------:R-:W-:Y:S02]  /*1c30*/  ULEA UR11, UR20, UR47, 0x1 ;  /* 0x0000002f140b7291 */ /* 0x000fe4000f8e08ff */
[----:B------:R-:W-:-:S02]  /*1c40*/  ULEA UR35, UR16, UR44, 0x6 ;  /* 0x0000002c10237291 */ /* 0x000fc4000f8e30ff */
[----:B------:R-:W-:Y:S01]  /*1c50*/  USHF.L.U32 UR11, UR11, 0x6, URZ ;  /* 0x000000060b0b7899 */ /* 0x000fe200080006ff */
[----:B------:R-:W-:Y:S02]  /*1c60*/  UMOV UR13, URZ ;  /* 0x000000ff000d7c82 */ /* 0x000fe40008000000 */
[----:B------:R1:W2:Y:S01]  /*1c70*/  SYNCS.PHASECHK.TRANS64.TRYWAIT P0, [UR4+0x88], R0 ;  /* 0x00008800ff0075a7 */ /* 0x0002a20008001104 */
[----:B------:R-:W-:Y:S08]  /*1c80*/  BRA.U !UP0, `(.L_x_26) ;  /* 0x0000000108c07547 */ /* 0x000ff0000b800000 */
[----:B------:R-:W-:Y:S01]  /*1c90*/  UMOV UR7, URZ ;  /* 0x000000ff00077c82 */ /* 0x000fe20008000000 */
[----:B------:R-:W-:-:S05]  /*1ca0*/  UMOV UR4, UR5 ;  /* 0x0000000500047c82 */ /* 0x000fca0008000000 */
.L_x_32:
[----:B------:R-:W-:Y:S01]  /*1cb0*/  ULEA UR33, UR4, UR6, 0x3 ;  /* 0x0000000604217291 */ /* 0x000fe2000f8e18ff */
[----:B------:R-:W-:Y:S01]  /*1cc0*/  @!P3 MOV R2, 0x3000 ;  /* 0x000030000002b802 */ /* 0x000fe20000000f00 */
[----:B--2-4-:R-:W-:Y:S10]  /*1cd0*/  @P0 BRA `(.L_x_27) ;  /* 0x00000000000c0947 */ /* 0x014ff40003800000 */
[----:B------:R-:W-:-:S04]  /*1ce0*/  SHF.L.U32 R3, R12, 0x1f, RZ ;  /* 0x0000001f0c037819 */ /* 0x000fc800000006ff */
[----:B------:R-:W2:Y:S02]  /*1cf0*/  SYNCS.PHASECHK.TRANS64.TRYWAIT P0, [UR33+0x88], R3 ;  /* 0x00008803ff0075a7 */ /* 0x000ea40008001121 */
[----:B--2---:R-:W-:Y:S05]  /*1d00*/  @!P0 BRA `(.L_x_28) ;  /* 0x0000006400648947 */ /* 0x004fea0003800000 */
.L_x_27:
[----:B------:R2:W-:Y:S01]  /*1d10*/  @!P3 SYNCS.ARRIVE.TRANS64 RZ, [UR33], R2 ;  /* 0x00000002ffffb9a7 */ /* 0x0005e20008000021 */
[----:B------:R-:W-:-:S04]  /*1d20*/  ULOP3.LUT UR5, UR26, 0x2, URZ, 0xfc, !UPT ;  /* 0x000000021a057892 */ /* 0x000fc8000f8efcff */
[----:B------:R-:W-:-:S09]  /*1d30*/  UISETP.NE.AND UP0, UPT, UR5, 0x2, UPT ;  /* 0x000000020500788c */ /* 0x000fd2000bf05270 */
[----:B------:R-:W-:Y:S05]  /*1d40*/  BRA.U UP0, `(.L_x_29) ;  /* 0x0000000100047547 */ /* 0x000fea000b800000 */
[----:B------:R-:W-:Y:S05]  /*1d50*/  BPT.TRAP 0x1 ;  /* 0x000000040000795c */ /* 0x000fea0000300000 */
.L_x_29:
[----:B------:R-:W-:Y:S04]  /*1d60*/  BSSY.RECONVERGENT B0, `(.L_x_30) ;  /* 0x0000003000007945 */ /* 0x000fe80003800200 */
[----:B------:R-:W-:Y:S05]  /*1d70*/  @P2 BRA `(.L_x_31) ;  /* 0x0000000000042947 */ /* 0x000fea0003800000 */
[----:B------:R-:W-:Y:S05]  /*1d80*/  BPT.TRAP 0x1 ;  /* 0x000000040000795c */ /* 0x000fea0000300000 */
.L_x_31:
[----:B------:R-:W-:Y:S05]  /*1d90*/  BSYNC.RECONVERGENT B0 ;  /* 0x0000000000007941 */ /* 0x000fea0003800200 */
.L_x_30:
[----:B------:R-:W-:Y:S02]  /*1da0*/  UIADD3 UR5, UPT, UPT, UR4, 0x1, URZ ;  /* 0x0000000104057890 */ /* 0x000fe4000fffe0ff */
[----:B------:R-:W-:Y:S02]  /*1db0*/  USHF.L.U32 UR34, UR7, 0x6, URZ ;  /* 0x0000000607227899 */ /* 0x000fe400080006ff */
[----:B------:R-:W-:Y:S02]  /*1dc0*/  UISETP.NE.AND UP0, UPT, UR5, 0x11, UPT ;  /* 0x000000110500788c */ /* 0x000fe4000bf05270 */
[----:B------:R-:W-:Y:S02]  /*1dd0*/  UIADD3 UR7, UPT, UPT, UR7, 0x1, URZ ;  /* 0x0000000107077890 */ /* 0x000fe4000fffe0ff */
[----:B------:R-:W-:Y:S02]  /*1de0*/  USEL UR9, URZ, 0x1, UP0 ;  /* 0x00000001ff097887 */ /* 0x000fe40008000000 */
[----:B------:R-:W-:-:S02]  /*1df0*/  USEL UR5, UR5, URZ, UP0 ;  /* 0x000000ff05057287 */ /* 0x000fc40008000000 */
[----:B------:R-:W-:Y:S02]  /*1e00*/  UIADD3 UR14, UP0, UPT, UR30, 0x180, URZ ;  /* 0x000001801e0e7890 */ /* 0x000fe4000ff1e0ff */
[----:B------:R-:W-:Y:S01]  /*1e10*/  ULEA UR8, UR5, UR6, 0x3 ;  /* 0x0000000605087291 */ /* 0x000fe2000f8e18ff */
[----:B------:R-:W-:Y:S01]  /*1e20*/  LOP3.LUT R12, R12, UR9, RZ, 0x3c, !PT ;  /* 0x000000090c0c7c12 */ /* 0x000fe2000f8e3cff */
[----:B------:R-:W-:Y:S02]  /*1e30*/  ULEA UR32, UR4, UR28, 0xc ;  /* 0x0000001c04207291 */ /* 0x000fe4000f8e60ff */
[----:B------:R-:W-:Y:S01]  /*1e40*/  UIADD3 UR16, UP1, UPT, UR30, 0x80, URZ ;  /* 0x000000801e107890 */ /* 0x000fe2000ff3e0ff */
[----:B-1----:R-:W-:Y:S01]  /*1e50*/  SHF.L.U32 R0, R12, 0x1f, RZ ;  /* 0x0000001f0c007819 */ /* 0x002fe200000006ff */
[----:B------:R-:W-:Y:S02]  /*1e60*/  UIADD3.X UR15, UPT, UPT, URZ, UR31, URZ, UP0, !UPT ;  /* 0x0000001fff0f7290 */ /* 0x000fe400087fe4ff */
[----:B------:R-:W-:Y:S01]  /*1e70*/  UISETP.NE.AND UP0, UPT, UR7, UR25, UPT ;  /* 0x000000190700728c */ /* 0x000fe2000bf05270 */
[----:B------:R3:W4:Y:S01]  /*1e80*/  SYNCS.PHASECHK.TRANS64.TRYWAIT P0, [UR8+0x88], R0 ;  /* 0x00008800ff0075a7 */ /* 0x0007220008001108 */
[----:B------:R-:W-:-:S02]  /*1e90*/  ULEA UR8, UR4, UR27, 0xd ;  /* 0x0000001b04087291 */ /* 0x000fc4000f8e68ff */
[----:B------:R-:W-:Y:S02]  /*1ea0*/  UIADD3.X UR17, UPT, UPT, URZ, UR31, URZ, UP1, !UPT ;  /* 0x0000001fff117290 */ /* 0x000fe40008ffe4ff */
[----:B------:R-:W-:Y:S02]  /*1eb0*/  UIADD3 UR32, UPT, UPT, UR6, 0x4400, UR32 ;  /* 0x0000440006207890 */ /* 0x000fe4000fffe020 */
[----:B------:R-:W-:Y:S02]  /*1ec0*/  UPRMT UR13, URZ, 0x5410, UR24 ;  /* 0x00005410ff0d7896 */ /* 0x000fe40008000018 */
[----:B------:R-:W-:Y:S02]  /*1ed0*/  UIADD3 UR8, UPT, UPT, UR6, 0x15400, UR8 ;  /* 0x0001540006087890 */ /* 0x000fe4000fffe008 */
[----:B------:R-:W-:Y:S01]  /*1ee0*/  UPRMT UR4, URZ, 0x5410, UR21 ;  /* 0x00005410ff047896 */ /* 0x000fe20008000015 */
[----:B------:R-:W-:Y:S01]  /*1ef0*/  UMOV UR18, 0x0 ;  /* 0x0000000000127882 */ /* 0x000fe20000000000 */
[----:B------:R-:W-:Y:S01]  /*1f00*/  UMOV UR19, 0x10000000 ;  /* 0x1000000000137882 */ /* 0x000fe20000000000 */
[----:B------:R-:W-:Y:S01]  /*1f10*/  UMOV UR12, UR36 ;  /* 0x00000024000c7c82 */ /* 0x000fe20008000000 */
[----:B------:R-:W-:Y:S01]  /*1f20*/  UMOV UR9, UR33 ;  /* 0x0000002100097c82 */ /* 0x000fe20008000000 */
[----:B------:R-:W-:Y:S01]  /*1f30*/  UMOV UR10, UR34 ;  /* 0x00000022000a7c82 */ /* 0x000fe20008000000 */
[----:B------:R1:W-:Y:S03]  /*1f40*/  UTMALDG.3D.MULTICAST [UR32], [UR16], UR13, desc[UR18] ;  /* 0x00001220100073b4 */ /* 0x0003e6000801180d */
[----:B------:R2:W-:Y:S01]  /*1f50*/  UTMALDG.3D.MULTICAST [UR8], [UR14], UR4, desc[UR18] ;  /* 0x000012080e0073b4 */ /* 0x0005e20008011804 */
[----:B-1----:R-:W-:Y:S01]  /*1f60*/  UMOV UR13, UR25 ;  /* 0x00000019000d7c82 */ /* 0x002fe20008000000 */
[----:B--2---:R-:W-:Y:S01]  /*1f70*/  UMOV UR4, UR5 ;  /* 0x0000000500047c82 */ /* 0x004fe20008000000 */
[----:B---3--:R-:W-:Y:S05]  /*1f80*/  BRA.U UP0, `(.L_x_32) ;  /* 0xfffffffd00487547 */ /* 0x008fea000b83ffff */
.L_x_26:
[----:B------:R-:W-:Y:S01]  /*1f90*/  ULEA UR4, UR5, UR6, 0x3 ;  /* 0x0000000605047291 */ /* 0x000fe2000f8e18ff */
[----:B-1----:R-:W-:Y:S01]  /*1fa0*/  SHF.L.U32 R0, R12, 0x1f, RZ ;  /* 0x0000001f0c007819 */ /* 0x002fe200000006ff */
[----:B------:R-:W-:Y:S01]  /*1fb0*/  @!P1 SYNCS.ARRIVE.TRANS64.A1T0 RZ, [UR6+0x138], RZ ;  /* 0x000138ffffff99a7 */ /* 0x000fe20008100006 */
[----:B------:R-:W-:-:S06]  /*1fc0*/  UISETP.GT.AND UP0, UPT, UR43, UR41, UPT ;  /* 0x000000292b00728c */ /* 0x000fcc000bf04270 */
[----:B--2-4-:R1:W2:Y:S03]  /*1fd0*/  SYNCS.PHASECHK.TRANS64.TRYWAIT P0, [UR4+0x88], R0 ;  /* 0x00008800ff0075a7 */ /* 0x0142a60008001104 */
[----:B------:R-:W-:Y:S05]  /*1fe0*/  BRA.U !UP0, `(.L_x_33) ;  /* 0x0000000108c47547 */ /* 0x000fea000b800000 */
[----:B------:R-:W-:Y:S01]  /*1ff0*/  UIADD3 UR29, UPT, UPT, UR46, UR13, URZ ;  /* 0x0000000d2e1d7290 */ /* 0x000fe2000fffe0ff */
[----:B------:R-:W-:-:S11]  /*2000*/  UMOV UR4, UR5 ;  /* 0x0000000500047c82 */ /* 0x000fd60008000000 */
.L_x_39:
[----:B------:R-:W-:Y:S01]  /*2010*/  ULEA UR17, UR4, UR6, 0x3 ;  /* 0x0000000604117291 */ /* 0x000fe2000f8e18ff */
[----:B--2---:R-:W-:Y:S01]  /*2020*/  @!P3 MOV R2, 0x3000 ;  /* 0x000030000002b802 */ /* 0x004fe20000000f00 */
[----:B--2-4-:R-:W-:Y:S10]  /*2030*/  @P0 BRA `(.L_x_34) ;  /* 0x00000000000c0947 */ /* 0x014ff40003800000 */
[----:B------:R-:W-:-:S04]  /*2040*/  SHF.L.U32 R3, R12, 0x1f, RZ ;  /* 0x0000001f0c037819 */ /* 0x000fc800000006ff */
[----:B------:R-:W2:Y:S02]  /*2050*/  SYNCS.PHASECHK.TRANS64.TRYWAIT P0, [UR17+0x88], R3 ;  /* 0x00008803ff0075a7 */ /* 0x000ea40008001111 */
[----:B--2---:R-:W-:Y:S05]  /*2060*/  @!P0 BRA `(.L_x_35) ;  /* 0x0000006000a48947 */ /* 0x004fea0003800000 */
.L_x_34:
[----:B------:R2:W-:Y:S01]  /*2070*/  @!P3 SYNCS.ARRIVE.TRANS64 RZ, [UR17], R2 ;  /* 0x00000002ffffb9a7 */ /* 0x0005e20008000011 */
[----:B------:R-:W-:-:S04]  /*2080*/  ULOP3.LUT UR5, UR26, 0x2, URZ, 0xfc, !UPT ;  /* 0x000000021a057892 */ /* 0x000fc8000f8efcff */
[----:B------:R-:W-:-:S09]  /*2090*/  UISETP.NE.AND UP0, UPT, UR5, 0x2, UPT ;  /* 0x000000020500788c */ /* 0x000fd2000bf05270 */
[----:B------:R-:W-:Y:S05]  /*20a0*/  BRA.U UP0, `(.L_x_36) ;  /* 0x0000000100047547 */ /* 0x000fea000b800000 */
[----:B------:R-:W-:Y:S05]  /*20b0*/  BPT.TRAP 0x1 ;  /* 0x000000040000795c */ /* 0x000fea0000300000 */
.L_x_36:
[----:B------:R-:W-:Y:S04]  /*20c0*/  BSSY.RECONVERGENT B0, `(.L_x_37) ;  /* 0x0000003000007945 */ /* 0x000fe80003800200 */
[----:B------:R-:W-:Y:S05]  /*20d0*/  @P2 BRA `(.L_x_38) ;  /* 0x0000000000042947 */ /* 0x000fea0003800000 */
[----:B------:R-:W-:Y:S05]  /*20e0*/  BPT.TRAP 0x1 ;  /* 0x000000040000795c */ /* 0x000fea0000300000 */
.L_x_38:
[----:B------:R-:W-:Y:S05]  /*20f0*/  BSYNC.RECONVERGENT B0 ;  /* 0x0000000000007941 */ /* 0x000fea0003800200 */
.L_x_37:
        /* <DEDUP_REMOVED lines=13> */
[----:B------:R-:W-:Y:S01]  /*21d0*/  ULEA UR8, UR4, UR27, 0xd ;  /* 0x0000001b04087291 */ /* 0x000fe2000f8e68ff */
[----:B------:R3:W4:Y:S01]  /*21e0*/  SYNCS.PHASECHK.TRANS64.TRYWAIT P0, [UR7+0x88], R0 ;  /* 0x00008800ff0075a7 */ /* 0x0007220008001107 */
[----:B------:R-:W-:-:S02]  /*21f0*/  UISETP.NE.AND UP0, UPT, UR13, UR29, UPT ;  /* 0x0000001d0d00728c */ /* 0x000fc4000bf05270 */
[----:B------:R-:W-:Y:S02]  /*2200*/  UIADD3 UR16, UPT, UPT, UR6, 0x4400, UR16 ;  /* 0x0000440006107890 */ /* 0x000fe4000fffe010 */
[----:B------:R-:W-:Y:S02]  /*2210*/  UIADD3.X UR23, UPT, UPT, URZ, UR31, URZ, UP1, !UPT ;  /* 0x0000001fff177290 */ /* 0x000fe40008ffe4ff */
        /* <DEDUP_REMOVED lines=8> */
[----:B------:R-:W-:Y:S01]  /*22a0*/  UMOV UR9, UR17 ;  /* 0x0000001100097c82 */ /* 0x000fe20008000000 */
[----:B------:R-:W-:Y:S01]  /*22b0*/  UMOV UR10, UR18 ;  /* 0x00000012000a7c82 */ /* 0x000fe20008000000 */
[----:B------:R-:W-:Y:S01]  /*22c0*/  UTMALDG.3D.MULTICAST [UR16], [UR22], UR7, desc[UR32] ;  /* 0x00002010160073b4 */ /* 0x000fe20008011807 */
[----:B------:R1:W-:Y:S02]  /*22d0*/  UTMALDG.3D.MULTICAST [UR8], [UR14], UR4, desc[UR32] ;  /* 0x000020080e0073b4 */ /* 0x0003e40008011804 */
[----:B-1----:R-:W-:Y:S01]  /*22e0*/  UMOV UR4, UR5 ;  /* 0x0000000500047c82 */ /* 0x002fe20008000000 */
[----:B---3--:R-:W-:Y:S05]  /*22f0*/  BRA.U UP0, `(.L_x_39) ;  /* 0xfffffffd00447547 */ /* 0x008fea000b83ffff */
.L_x_33:
[C---:B------:R-:W-:Y:S01]  /*2300*/  LEA R3, R11.reuse, UR6, 0x3 ;  /* 0x000000060b037c11 */ /* 0x040fe2000f8e18ff */
[----:B------:R-:W-:Y:S01]  /*2310*/  NOP ;  /* 0x0000000000007918 */ /* 0x000fe20000000000 */
[----:B-1----:R-:W-:Y:S02]  /*2320*/  SHF.L.U32 R0, R10, 0x1f, RZ ;  /* 0x0000001f0a007819 */ /* 0x002fe400000006ff */
[----:B------:R-:W-:Y:S02]  /*2330*/  LEA R4, R11, UR6, 0x4 ;  /* 0x000000060b047c11 */ /* 0x000fe4000f8e20ff */
[----:B--2-4-:R-:W1:Y:S02]  /*2340*/  SYNCS.PHASECHK.TRANS64.TRYWAIT P0, [R3+URZ+0x140], R0 ;  /* 0x00014000030075a7 */ /* 0x014e6400080011ff */
[----:B-1----:R-:W-:Y:S05]  /*2350*/  @!P0 BRA `(.L_x_40) ;  /* 0x0000006000008947 */ /* 0x002fea0003800000 */
.L_x_129:
[----:B------:R-:W2:Y:S01]  /*2360*/  LDS.128 R4, [R4+0x1d0] ;  /* 0x0001d00004047984 */ /* 0x000ea20000000c00 */
[----:B------:R-:W-:Y:S01]  /*2370*/  UISETP.GE.AND UP0, UPT, UR42, 0x1, UPT ;  /* 0x000000012a00788c */ /* 0x000fe2000bf06270 */
[----:B------:R-:W-:Y:S01]  /*2380*/  @!PT LDS RZ, [RZ] ;  /* 0x00000000fffff984 */ /* 0x000fe20000000800 */
[----:B------:R-:W-:Y:S01]  /*2390*/  @!PT LDS RZ, [RZ] ;  /* 0x00000000fffff984 */ /* 0x000fe20000000800 */
[----:B------:R-:W-:Y:S01]  /*23a0*/  @!PT LDS RZ, [RZ] ;  /* 0x00000000fffff984 */ /* 0x000fe20000000800 */
[----:B------:R-:W-:Y:S01]  /*23b0*/  @!PT LDS RZ, [RZ] ;  /* 0x00000000fffff984 */ /* 0x000fe20000000800 */
[----:B------:R3:W-:Y:S06]  /*23c0*/  MEMBAR.ALL.CTA ;  /* 0x0000000000007992 */ /* 0x0007ec0000008000 */
[----:B---3--:R-:W3:Y:S01]  /*23d0*/  FENCE.VIEW.ASYNC.S ;  /* 0x00000000000073c6 */ /* 0x008ee20000000000 */
[----:B--2---:R-:W-:-:S13]  /*23e0*/  LOP3.LUT P0, RZ, R6, 0x1, RZ, 0xc0, !PT ;  /* 0x0000000106ff7812 */ /* 0x004fda000780c0ff */
[----:B---3--:R-:W-:Y:S01]  /*23f0*/  VOTEU.ANY UP1, P0 ;  /* 0x0000000000ff7886 */ /* 0x008fe20000020100 */
[----:B------:R-:W-:-:S13]  /*2400*/  PLOP3.LUT P0, PT, PT, PT, UP1, 0x80, 0x8 ;  /* 0x000000000008781c */ /* 0x000fda0003f0f018 */
[----:B-1----:R-:W-:Y:S02]  /*2410*/  @P0 LOP3.LUT R0, R5, 0xffff, RZ, 0xc0, !PT ;  /* 0x0000ffff05000812 */ /* 0x002fe400078ec0ff */
[----:B------:R-:W-:Y:S02]  /*2420*/  @P0 MOV R2, R4 ;  /* 0x0000000400020202 */ /* 0x000fe40000000f00 */
[----:B------:R-:W-:Y:S01]  /*2430*/  @P0 R2UR UR7, R0 ;  /* 0x00000000000702ca */ /* 0x000fe200000e0000 */
[----:B------:R-:W-:Y:S01]  /*2440*/  VIADD R0, R3, 0x150 ;  /* 0x0000015003007836 */ /* 0x000fe20000000000 */
[----:B------:R-:W-:Y:S02]  /*2450*/  @P0 SHF.R.U32.HI R4, RZ, 0x10, R5 ;  /* 0x00000010ff040819 */ /* 0x000fe40000011605 */
[----:B------:R-:W-:Y:S02]  /*2460*/  @P0 R2UR UR8, R2 ;  /* 0x00000000020802ca */ /* 0x000fe400000e0000 */
[----:B------:R-:W-:-:S02]  /*2470*/  PRMT R0, RZ, 0x654, R0 ;  /* 0x00000654ff007816 */ /* 0x000fc40000000000 */
[----:B------:R-:W-:Y:S02]  /*2480*/  @P0 R2UR UR4, R4 ;  /* 0x00000000040402ca */ /* 0x000fe400000e0000 */
[----:B------:R1:W-:Y:S03]  /*2490*/  SYNCS.ARRIVE.TRANS64.RED.A1T0 RZ, [R0+URZ], RZ ;  /* 0x000000ff00ff79a7 */ /* 0x0003e600081004ff */
[----:B------:R-:W-:-:S04]  /*24a0*/  @UP1 UMOV UR37, UR7 ;  /* 0x0000000700251c82 */ /* 0x000fc80008000000 */
[----:B------:R-:W-:-:S04]  /*24b0*/  @UP1 UMOV UR38, UR8 ;  /* 0x0000000800261c82 */ /* 0x000fc80008000000 */
[----:B------:R-:W-:Y:S01]  /*24c0*/  @UP1 UMOV UR36, UR4 ;  /* 0x0000000400241c82 */ /* 0x000fe20008000000 */
[----:B------:R-:W-:Y:S05]  /*24d0*/  BRA.U !UP0, `(.L_x_41) ;  /* 0x0000000108d47547 */ /* 0x000fea000b800000 */
[----:B------:R-:W2:Y:S01]  /*24e0*/  LDCU.128 UR12, c[0x0][0xb10] ;  /* 0x00016200ff0c77ac */ /* 0x000ea20008000c00 */
[----:B------:R-:W3:Y:S01]  /*24f0*/  LDCU UR29, c[0x0][0xb20] ;  /* 0x00016400ff1d77ac */ /* 0x000ee20008000800 */
[----:B------:R-:W4:Y:S01]  /*2500*/  LDCU UR20, c[0x0][0xb0c] ;  /* 0x00016180ff1477ac */ /* 0x000f220008000800 */
[----:B------:R-:W1:Y:S01]  /*2510*/  LDCU.64 UR10, c[0x0][0xb28] ;  /* 0x00016500ff0a77ac */ /* 0x000e620008000a00 */
[----:B------:R-:W-:Y:S02]  /*2520*/  UISETP.NE.AND UP3, UPT, UR42, 0x1, UPT ;  /* 0x000000012a00788c */ /* 0x000fe4000bf65270 */
[----:B--2---:R-:W-:Y:S02]  /*2530*/  UIMAD.WIDE.U32 UR16, UR39, UR15, URZ ;  /* 0x0000000f271072a5 */ /* 0x004fe4000f8e00ff */
[----:B------:R-:W-:Y:S02]  /*2540*/  UIMAD.WIDE.U32 UR8, UR40, UR12, URZ ;  /* 0x0000000c280872a5 */ /* 0x000fe4000f8e00ff */
[----:B------:R-:W-:-:S02]  /*2550*/  UISETP.NE.AND UP0, UPT, UR14, 0x1, UPT ;  /* 0x000000010e00788c */ /* 0x000fc4000bf05270 */
[----:B------:R-:W-:Y:S01]  /*2560*/  UIMAD.WIDE.U32 UR22, UR37, UR15, URZ ;  /* 0x0000000f251672a5 */ /* 0x000fe2000f8e00ff */
[----:B------:R-:W-:Y:S02]  /*2570*/  UMOV UR16, UR17 ;  /* 0x0000001100107c82 */ /* 0x000fe40008000000 */
[----:B------:R-:W-:Y:S01]  /*2580*/  UMOV UR8, UR9 ;  /* 0x0000000900087c82 */ /* 0x000fe20008000000 */
[----:B---3--:R-:W-:Y:S02]  /*2590*/  USHF.R.U32.HI UR16, URZ, UR29, UR16 ;  /* 0x0000001dff107299 */ /* 0x008fe40008011610 */
[----:B----4-:R-:W-:Y:S02]  /*25a0*/  UISETP.NE.AND UP2, UPT, UR20, 0x1, UPT ;  /* 0x000000011400788c */ /* 0x010fe4000bf45270 */
[----:B------:R-:W-:Y:S02]  /*25b0*/  USHF.R.U32.HI UR8, URZ, UR13, UR8 ;  /* 0x0000000dff087299 */ /* 0x000fe40008011608 */
[----:B------:R-:W-:-:S02]  /*25c0*/  USEL UR7, UR39, UR16, !UP0 ;  /* 0x0000001027077287 */ /* 0x000fc4000c000000 */
[----:B------:R-:W-:Y:S02]  /*25d0*/  USEL UR8, UR40, UR8, !UP2 ;  /* 0x0000000828087287 */ /* 0x000fe4000d000000 */
[----:B-1----:R-:W-:Y:S01]  /*25e0*/  UIMAD.WIDE.U32 UR16, UR7, UR10, URZ ;  /* 0x0000000a071072a5 */ /* 0x002fe2000f8e00ff */
[----:B------:R-:W-:Y:S01]  /*25f0*/  UMOV UR4, UR23 ;  /* 0x0000001700047c82 */ /* 0x000fe20008000000 */
[----:B------:R-:W-:Y:S02]  /*2600*/  UIMAD.WIDE.U32 UR18, UR38, UR12, URZ ;  /* 0x0000000c261272a5 */ /* 0x000fe4000f8e00ff */
[----:B------:R-:W-:-:S03]  /*2610*/  UIMAD.WIDE.U32 UR22, UR8, UR10, URZ ;  /* 0x0000000a081672a5 */ /* 0x000fc6000f8e00ff */
[----:B------:R-:W-:Y:S01]  /*2620*/  UMOV UR16, UR17 ;  /* 0x0000001100107c82 */ /* 0x000fe20008000000 */
[----:B------:R-:W-:Y:S02]  /*2630*/  USHF.R.U32.HI UR4, URZ, UR29, UR4 ;  /* 0x0000001dff047299 */ /* 0x000fe40008011604 */
[----:B------:R-:W-:Y:S01]  /*2640*/  @UP3 USHF.R.U32.HI UR7, URZ, UR11, UR16 ;  /* 0x0000000bff073299 */ /* 0x000fe20008011610 */
[----:B------:R-:W-:Y:S01]  /*2650*/  UMOV UR18, UR19 ;  /* 0x0000001300127c82 */ /* 0x000fe20008000000 */
[----:B------:R-:W-:Y:S01]  /*2660*/  UMOV UR22, UR23 ;  /* 0x0000001700167c82 */ /* 0x000fe20008000000 */
[----:B------:R-:W-:Y:S02]  /*2670*/  USHF.R.U32.HI UR13, URZ, UR13, UR18 ;  /* 0x0000000dff0d7299 */ /* 0x000fe40008011612 */
[----:B------:R-:W-:Y:S02]  /*2680*/  USEL UR4, UR37, UR4, !UP0 ;  /* 0x0000000425047287 */ /* 0x000fe4000c000000 */
[----:B------:R-:W-:-:S02]  /*2690*/  @UP3 USHF.R.U32.HI UR8, URZ, UR11, UR22 ;  /* 0x0000000bff083299 */ /* 0x000fc40008011616 */
[----:B------:R-:W-:Y:S02]  /*26a0*/  UIMAD UR9, UR42, UR7, URZ ;  /* 0x000000072a0972a4 */ /* 0x000fe4000f8e02ff */
[----:B------:R-:W-:Y:S02]  /*26b0*/  USEL UR7, UR38, UR13, !UP2 ;  /* 0x0000000d26077287 */ /* 0x000fe4000d000000 */
[----:B------:R-:W-:Y:S02]  /*26c0*/  UIMAD UR12, UR42, UR8, URZ ;  /* 0x000000082a0c72a4 */ /* 0x000fe4000f8e02ff */
[----:B------:R-:W-:Y:S02]  /*26d0*/  UISETP.GE.AND UP0, UPT, UR4, UR9, UPT ;  /* 0x000000090400728c */ /* 0x000fe4000bf06270 */
[----:B------:R-:W-:Y:S02]  /*26e0*/  UIMAD.WIDE.U32 UR16, UR4, UR10, URZ ;  /* 0x0000000a041072a5 */ /* 0x000fe4000f8e00ff */
[----:B------:R-:W-:-:S02]  /*26f0*/  UISETP.GE.OR UP0, UPT, UR7, UR12, UP0 ;  /* 0x0000000c0700728c */ /* 0x000fc40008706670 */
        /* <DEDUP_REMOVED lines=19> */
.L_x_41:
[----:B------:R-:W2:Y:S02]  /*2830*/  LDCU UR4, c[0x0][0xb30] ;  /* 0x00016600ff0477ac */ /* 0x000ea40008000800 */
[----:B--2---:R-:W-:-:S09]  /*2840*/  UISETP.NE.AND UP0, UPT, UR4, 0x1, UPT ;  /* 0x000000010400788c */ /* 0x004fd2000bf05270 */
[----:B------:R-:W-:Y:S05]  /*2850*/  BRA.U UP0, `(.L_x_42) ;  /* 0x0000000100447547 */ /* 0x000fea000b800000 */
        /* <DEDUP_REMOVED lines=17> */
.L_x_42:
[----:B------:R-:W-:Y:S01]  /*2970*/  VIADD R11, R11, 0x1 ;  /* 0x000000010b0b7836 */ /* 0x000fe20000000000 */
[----:B------:R-:W-:Y:S01]  /*2980*/  R2UR UR4, R76 ;  /* 0x000000004c0472ca */ /* 0x000fe200000e0000 */
[----:B------:R-:W-:Y:S01]  /*2990*/  UIADD3 UR16, UPT, UPT, UR38, UR63, URZ ;  /* 0x0000003f26107290 */ /* 0x000fe2000fffe0ff */
[----:B------:R-:W-:Y:S02]  /*29a0*/  PLOP3.LUT P1, PT, PT, PT, PT, 0x80, 0x8 ;  /* 0x000000000008781c */ /* 0x000fe40003f2f070 */
[----:B------:R-:W-:-:S04]  /*29b0*/  ISETP.NE.AND P0, PT, R11, 0x2, PT ;  /* 0x000000020b00780c */ /* 0x000fc80003f05270 */
[----:B-1----:R-:W-:Y:S02]  /*29c0*/  SEL R0, RZ, 0x1, P0 ;  /* 0x00000001ff007807 */ /* 0x002fe40000000000 */
[----:B------:R-:W-:Y:S02]  /*29d0*/  SEL R11, R11, RZ, P0 ;  /* 0x000000ff0b0b7207 */ /* 0x000fe40000000000 */
[----:B------:R-:W-:Y:S01]  /*29e0*/  LOP3.LUT R10, R10, R0, RZ, 0x3c, !PT ;  /* 0x000000000a0a7212 */ /* 0x000fe200078e3cff */
[----:B------:R-:W-:Y:S01]  /*29f0*/  UIADD3 UR20, UPT, UPT, UR37, UR4, URZ ;  /* 0x0000000425147290 */ /* 0x000fe2000fffe0ff */
[----:B------:R-:W-:Y:S11]  /*2a00*/  BRA.U UP1, `(.L_x_43) ;  /* 0xfffffff101347547 */ /* 0x000ff6000b83ffff */
[----:B------:R-:W-:Y:S01]  /*2a10*/  UIADD3 UR7, UPT, UPT, UR6, 0x88, URZ ;  /* 0x0000008806077890 */ /* 0x000fe2000fffe0ff */
[----:B------:R-:W-:-:S03]  /*2a20*/  SHF.L.U32 R2, R12, 0x1f, RZ ;  /* 0x0000001f0c027819 */ /* 0x000fc600000006ff */
[----:B------:R-:W-:-:S09]  /*2a30*/  ULEA UR4, UR5, UR7, 0x3 ;  /* 0x0000000705047291 */ /* 0x000fd2000f8e18ff */
[----:B------:R-:W1:Y:S02]  /*2a40*/  SYNCS.PHASECHK.TRANS64.TRYWAIT P0, [UR4], R2 ;  /* 0x00000002ff0075a7 */ /* 0x000e640008001104 */
[----:B-1----:R-:W-:Y:S05]  /*2a50*/  @!P0 BRA `(.L_x_44) ;  /* 0x0000005800548947 */ /* 0x002fea0003800000 */
.L_x_131:
[----:B------:R-:W-:-:S04]  /*2a60*/  UIADD3 UR4, UPT, UPT, UR5, 0x1, URZ ;  /* 0x0000000105047890 */ /* 0x000fc8000fffe0ff */
[----:B------:R-:W-:-:S04]  /*2a70*/  UISETP.NE.AND UP0, UPT, UR4, 0x11, UPT ;  /* 0x000000110400788c */ /* 0x000fc8000bf05270 */
[----:B------:R-:W-:Y:S02]  /*2a80*/  USEL UR6, URZ, 0x1, UP0 ;  /* 0x00000001ff067887 */ /* 0x000fe40008000000 */
[----:B------:R-:W-:-:S04]  /*2a90*/  USEL UR4, UR4, URZ, UP0 ;  /* 0x000000ff04047287 */ /* 0x000fc80008000000 */
[----:B------:R-:W-:Y:S01]  /*2aa0*/  ULEA UR5, UR4, UR7, 0x3 ;  /* 0x0000000704057291 */ /* 0x000fe2000f8e18ff */
[----:B-1----:R-:W-:-:S04]  /*2ab0*/  LOP3.LUT R2, R12, UR6, RZ, 0x3c, !PT ;  /* 0x000000060c027c12 */ /* 0x002fc8000f8e3cff */
[----:B------:R-:W-:-:S04]  /*2ac0*/  SHF.L.U32 R3, R2, 0x1f, RZ ;  /* 0x0000001f02037819 */ /* 0x000fc800000006ff */
[----:B------:R-:W1:Y:S02]  /*2ad0*/  SYNCS.PHASECHK.TRANS64.TRYWAIT P0, [UR5], R3 ;  /* 0x00000003ff0075a7 */ /* 0x000e640008001105 */
[----:B-1----:R-:W-:Y:S05]  /*2ae0*/  @!P0 BRA `(.L_x_45) ;  /* 0x0000005800488947 */ /* 0x002fea0003800000 */
.L_x_133:
[----:B------:R-:W-:-:S04]  /*2af0*/  UIADD3 UR4, UPT, UPT, UR4, 0x1, URZ ;  /* 0x0000000104047890 */ /* 0x000fc8000fffe0ff */
[----:B------:R-:W-:-:S04]  /*2b00*/  UISETP.NE.AND UP0, UPT, UR4, 0x11, UPT ;  /* 0x000000110400788c */ /* 0x000fc8000bf05270 */
[----:B------:R-:W-:Y:S02]  /*2b10*/  USEL UR6, URZ, 0x1, UP0 ;  /* 0x00000001ff067887 */ /* 0x000fe40008000000 */
[----:B------:R-:W-:-:S04]  /*2b20*/  USEL UR4, UR4, URZ, UP0 ;  /* 0x000000ff04047287 */ /* 0x000fc80008000000 */
[----:B------:R-:W-:Y:S01]  /*2b30*/  ULEA UR5, UR4, UR7, 0x3 ;  /* 0x0000000704057291 */ /* 0x000fe2000f8e18ff */
[----:B------:R-:W-:-:S04]  /*2b40*/  LOP3.LUT R2, R2, UR6, RZ, 0x3c, !PT ;  /* 0x0000000602027c12 */ /* 0x000fc8000f8e3cff */
[----:B-1----:R-:W-:-:S04]  /*2b50*/  SHF.L.U32 R3, R2, 0x1f, RZ ;  /* 0x0000001f02037819 */ /* 0x002fc800000006ff */
[----:B------:R-:W1:Y:S02]  /*2b60*/  SYNCS.PHASECHK.TRANS64.TRYWAIT P0, [UR5], R3 ;  /* 0x00000003ff0075a7 */ /* 0x000e640008001105 */
[----:B-1----:R-:W-:Y:S05]  /*2b70*/  @!P0 BRA `(.L_x_46) ;  /* 0x00000058003c8947 */ /* 0x002fea0003800000 */
.L_x_135:
        /* <DEDUP_REMOVED lines=9> */
.L_x_137:
        /* <DEDUP_REMOVED lines=9> */
.L_x_139:
        /* <DEDUP_REMOVED lines=9> */
.L_x_141:
        /* <DEDUP_REMOVED lines=9> */
.L_x_143:
        /* <DEDUP_REMOVED lines=9> */
.L_x_145:
        /* <DEDUP_REMOVED lines=9> */
.L_x_147:
        /* <DEDUP_REMOVED lines=9> */
.L_x_149:
        /* <DEDUP_REMOVED lines=9> */
.L_x_151:
        /* <DEDUP_REMOVED lines=9> */
.L_x_153:
        /* <DEDUP_REMOVED lines=9> */
.L_x_155:
        /* <DEDUP_REMOVED lines=9> */
.L_x_157:
        /* <DEDUP_REMOVED lines=9> */
.L_x_159:
        /* <DEDUP_REMOVED lines=9> */
.L_x_161:
[----:B------:R-:W-:-:S04]  /*32d0*/  UIADD3 UR4, UPT, UPT, UR4, 0x1, URZ ;  /* 0x0000000104047890 */ /* 0x000fc8000fffe0ff */
[----:B------:R-:W-:-:S04]  /*32e0*/  UISETP.NE.AND UP0, UPT, UR4, 0x11, UPT ;  /* 0x000000110400788c */ /* 0x000fc8000bf05270 */
[----:B------:R-:W-:Y:S02]  /*32f0*/  USEL UR5, URZ, 0x1, UP0 ;  /* 0x00000001ff057887 */ /* 0x000fe40008000000 */
[----:B------:R-:W-:-:S04]  /*3300*/  USEL UR4, UR4, URZ, UP0 ;  /* 0x000000ff04047287 */ /* 0x000fc80008000000 */
[----:B------:R-:W-:Y:S01]  /*3310*/  ULEA UR4, UR4, UR7, 0x3 ;  /* 0x0000000704047291 */ /* 0x000fe2000f8e18ff */
[----:B------:R-:W-:-:S04]  /*3320*/  LOP3.LUT R2, R2, UR5, RZ, 0x3c, !PT ;  /* 0x0000000502027c12 */ /* 0x000fc8000f8e3cff */
[----:B------:R-:W-:Y:S01]  /*3330*/  SHF.L.U32 R2, R2, 0x1f, RZ ;  /* 0x0000001f02027819 */ /* 0x000fe200000006ff */
[----:B-1----:R-:W-:-:S07]  /*3340*/  IMAD.U32 R0, RZ, RZ, UR4 ;  /* 0x00000004ff007e24 */ /* 0x002fce000f8e00ff */
.L_x_60:
[----:B-1----:R1:W2:Y:S02]  /*3350*/  SYNCS.PHASECHK.TRANS64.TRYWAIT P0, [R0+URZ], R2 ;  /* 0x00000002000075a7 */ /* 0x0022a400080011ff */
[----:B--2---:R-:W-:Y:S05]  /*3360*/  @!P0 NANOSLEEP.SYNCS 0x989680 ;  /* 0x009896800000895d */ /* 0x004fea0003900000 */
[----:B------:R-:W2:Y:S02]  /*3370*/  @!P0 SYNCS.PHASECHK.TRANS64 P0, [R0+URZ], R2 ;  /* 0x00000002000085a7 */ /* 0x000ea400080010ff */
[----:B--2---:R-:W-:Y:S05]  /*3380*/  @P0 EXIT ;  /* 0x000000000000094d */ /* 0x004fea0003800000 */
[----:B------:R-:W-:Y:S05]  /*3390*/  BRA `(.L_x_60) ;  /* 0xfffffffc00ec7947 */ /* 0x000fea000383ffff */
.L_x_23:
[----:B------:R-:W-:-:S04]  /*33a0*/  UISETP.NE.AND UP0, UPT, UR45, URZ, UPT ;  /* 0x000000ff2d00728c */ /* 0x000fc8000bf05270 */
[----:B------:R-:W-:-:S09]  /*33b0*/  UISETP.NE.OR UP0, UPT, UR17, 0x1, UP0 ;  /* 0x000000011100788c */ /* 0x000fd20008705670 */
[----:B------:R-:W-:Y:S05]  /*33c0*/  BRA.U UP0, `(.L_x_61) ;  /* 0x0000000500487547 */ /* 0x000fea000b800000 */
[----:B------:R-:W-:Y:S01]  /*33d0*/  ISETP.GE.U32.AND P2, PT, R0, 0x4, PT ;  /* 0x000000040000780c */ /* 0x000fe20003f46070 */
[----:B------:R-:W-:Y:S01]  /*33e0*/  IMAD.MOV.U32 R12, RZ, RZ, 0x1 ;  /* 0x00000001ff0c7424 */ /* 0x000fe200078e00ff */
[----:B------:R-:W-:Y:S02]  /*33f0*/  CS2R R10, SRZ ;  /* 0x00000000000a7805 */ /* 0x000fe4000001ff00 */
[----:B------:R-:W-:Y:S01]  /*3400*/  CS2R R8, SRZ ;  /* 0x0000000000087805 */ /* 0x000fe2000001ff00 */
[----:B------:R-:W-:Y:S01]  /*3410*/  UMOV UR6, 0x400 ;  /* 0x0000040000067882 */ /* 0x000fe20000000000 */
[----:B------:R-:W-:Y:S01]  /*3420*/  UMOV UR5, URZ ;  /* 0x000000ff00057c82 */ /* 0x000fe20008000000 */
[----:B------:R-:W-:-:S12]  /*3430*/  ULEA UR6, UR45, UR6, 0x18 ;  /* 0x000000062d067291 */ /* 0x000fd8000f8ec0ff */
.L_x_65:
[----:B------:R-:W-:Y:S02]  /*3440*/  LEA R2, R8, UR6, 0x3 ;  /* 0x0000000608027c11 */ /* 0x000fe4000f8e18ff */
[----:B------:R-:W-:-:S03]  /*3450*/  SHF.L.U32 R4, R9, 0x1f, RZ ;  /* 0x0000001f09047819 */ /* 0x000fc600000006ff */
[----:B------:R-:W-:Y:S01]  /*3460*/  VIADD R5, R2, 0x1b0 ;  /* 0x000001b002057836 */ /* 0x000fe20000000000 */
[----:B------:R-:W2:Y:S02]  /*3470*/  SYNCS.PHASECHK.TRANS64.TRYWAIT P0, [R2+URZ+0x1a0], R4 ;  /* 0x0001a004020075a7 */ /* 0x000ea400080011ff */
[----:B--2---:R-:W-:Y:S05]  /*3480*/  @!P0 BRA `(.L_x_62) ;  /* 0x0000005400488947 */ /* 0x004fea0003800000 */
.L_x_162:
[----:B------:R-:W-:Y:S01]  /*3490*/  ULEA UR4, UR5, UR6, 0x3 ;  /* 0x0000000605047291 */ /* 0x000fe2000f8e18ff */
[----:B--2---:R-:W-:Y:S01]  /*34a0*/  PRMT R2, RZ, 0x654, R5 ;  /* 0x00000654ff027816 */ /* 0x004fe20000000005 */
[----:B------:R-:W-:Y:S01]  /*34b0*/  @!P2 IMAD.MOV.U32 R4, RZ, RZ, 0x10 ;  /* 0x00000010ff04a424 */ /* 0x000fe200078e00ff */
[----:B------:R-:W-:Y:S01]  /*34c0*/  SHF.L.U32 R5, R12, 0x1f, RZ ;  /* 0x0000001f0c057819 */ /* 0x000fe200000006ff */
[----:B------:R-:W-:Y:S01]  /*34d0*/  UIADD3 UR7, UPT, UPT, UR4, 0x140, URZ ;  /* 0x0000014004077890 */ /* 0x000fe2000fffe0ff */
[----:B------:R2:W-:Y:S05]  /*34e0*/  SYNCS.ARRIVE.TRANS64.RED.A1T0 RZ, [R2+URZ], RZ ;  /* 0x000000ff02ff79a7 */ /* 0x0005ea00081004ff */
[----:B------:R-:W-:Y:S01]  /*34f0*/  IMAD.U32 R6, RZ, RZ, UR7 ;  /* 0x00000007ff067e24 */ /* 0x000fe2000f8e00ff */
[----:B------:R-:W3:Y:S04]  /*3500*/  SYNCS.PHASECHK.TRANS64.TRYWAIT P0, [UR4+0x150], R5 ;  /* 0x00015005ff0075a7 */ /* 0x000ee80008001104 */
[----:B------:R-:W-:Y:S01]  /*3510*/  PRMT R6, R0, 0x654, R6 ;  /* 0x0000065400067816 */ /* 0x000fe20000000006 */
[----:B--23--:R-:W-:Y:S06]  /*3520*/  @!P0 BRA `(.L_x_63) ;  /* 0x0000005400348947 */ /* 0x00cfec0003800000 */
.L_x_164:
[----:B------:R-:W-:Y:S01]  /*3530*/  ULEA UR8, UR5, UR6, 0x4 ;  /* 0x0000000605087291 */ /* 0x000fe2000f8e20ff */
[----:B------:R-:W-:Y:S01]  /*3540*/  SEL R3, R6, R3, !P2 ;  /* 0x0000000306037207 */ /* 0x000fe20005000000 */
[----:B------:R-:W-:Y:S01]  /*3550*/  UIADD3 UR9, UPT, UPT, UR4, 0x140, URZ ;  /* 0x0000014004097890 */ /* 0x000fe2000fffe0ff */
[----:B--2---:R-:W-:Y:S01]  /*3560*/  LEA R2, R11, UR6, 0x3 ;  /* 0x000000060b027c11 */ /* 0x004fe2000f8e18ff */
[----:B------:R-:W-:Y:S01]  /*3570*/  UIADD3 UR8, UPT, UPT, UR8, 0x1d0, URZ ;  /* 0x000001d008087890 */ /* 0x000fe2000fffe0ff */
[----:B------:R2:W-:Y:S01]  /*3580*/  @!P2 SYNCS.ARRIVE.TRANS64.RED RZ, [R3+URZ], R4 ;  /* 0x0000000403ffa9a7 */ /* 0x0005e200080004ff */
[----:B------:R-:W-:Y:S01]  /*3590*/  UIADD3 UR4, UPT, UPT, UR5, 0x1, URZ ;  /* 0x0000000105047890 */ /* 0x000fe2000fffe0ff */
[----:B------:R-:W-:-:S03]  /*35a0*/  VIADD R8, R8, 0x1 ;  /* 0x0000000108087836 */ /* 0x000fc60000000000 */
[----:B------:R-:W-:Y:S02]  /*35b0*/  UISETP.NE.AND UP0, UPT, UR4, 0x2, UPT ;  /* 0x000000020400788c */ /* 0x000fe4000bf05270 */
[----:B------:R-:W-:Y:S01]  /*35c0*/  ISETP.NE.AND P0, PT, R8, 0x2, PT ;  /* 0x000000020800780c */ /* 0x000fe20003f05270 */
[----:B------:R-:W-:Y:S06]  /*35d0*/  UGETNEXTWORKID.BROADCAST [UR8], [UR9] ;  /* 0x00000000080073ca */ /* 0x000fec0008000100 */
[----:B------:R-:W-:Y:S02]  /*35e0*/  USEL UR7, URZ, 0x1, UP0 ;  /* 0x00000001ff077887 */ /* 0x000fe40008000000 */
[----:B------:R-:W-:-:S04]  /*35f0*/  USEL UR5, UR4, URZ, UP0 ;  /* 0x000000ff04057287 */ /* 0x000fc80008000000 */
[----:B------:R-:W-:Y:S02]  /*3600*/  LOP3.LUT R12, R12, UR7, RZ, 0x3c, !PT ;  /* 0x000000070c0c7c12 */ /* 0x000fe4000f8e3cff */
[----:B--2---:R-:W-:-:S04]  /*3610*/  SHF.L.U32 R4, R10, 0x1f, RZ ;  /* 0x0000001f0a047819 */ /* 0x004fc800000006ff */
[----:B------:R-:W2:Y:S02]  /*3620*/  SYNCS.PHASECHK.TRANS64.TRYWAIT P1, [R2+URZ+0x140], R4 ;  /* 0x00014004020075a7 */ /* 0x000ea400080211ff */
[----:B--2---:R-:W-:Y:S05]  /*3630*/  @!P1 BRA `(.L_x_64) ;  /* 0x0000005400089947 */ /* 0x004fea0003800000 */
.L_x_165:
[C---:B--2---:R-:W-:Y:S01]  /*3640*/  LEA R4, R11.reuse, UR6, 0x4 ;  /* 0x000000060b047c11 */ /* 0x044fe2000f8e20ff */
[----:B------:R-:W-:Y:S01]  /*3650*/  VIADD R2, R2, 0x150 ;  /* 0x0000015002027836 */ /* 0x000fe20000000000 */
[----:B------:R-:W-:Y:S01]  /*3660*/  SEL R8, R8, RZ, P0 ;  /* 0x000000ff08087207 */ /* 0x000fe20000000000 */
[----:B------:R-:W-:-:S03]  /*3670*/  VIADD R11, R11, 0x1 ;  /* 0x000000010b0b7836 */ /* 0x000fc60000000000 */
[----:B------:R-:W2:Y:S01]  /*3680*/  LDS.128 R4, [R4+0x1d0] ;  /* 0x0001d00004047984 */ /* 0x000ea20000000c00 */
[----:B------:R-:W-:Y:S02]  /*3690*/  PRMT R2, RZ, 0x654, R2 ;  /* 0x00000654ff027816 */ /* 0x000fe40000000002 */
[C---:B------:R-:W-:Y:S01]  /*36a0*/  ISETP.NE.AND P1, PT, R11.reuse, 0x2, PT ;  /* 0x000000020b00780c */ /* 0x040fe20003f25270 */
[----:B------:R-:W-:Y:S01]  /*36b0*/  @!PT LDS RZ, [RZ] ;  /* 0x00000000fffff984 */ /* 0x000fe20000000800 */
[----:B------:R-:W-:Y:S01]  /*36c0*/  @!PT LDS RZ, [RZ] ;  /* 0x00000000fffff984 */ /* 0x000fe20000000800 */
[----:B------:R-:W-:Y:S01]  /*36d0*/  @!PT LDS RZ, [RZ] ;  /* 0x00000000fffff984 */ /* 0x000fe20000000800 */
[----:B------:R-:W-:Y:S01]  /*36e0*/  @!PT LDS RZ, [RZ] ;  /* 0x00000000fffff984 */ /* 0x000fe20000000800 */
[----:B------:R3:W-:Y:S06]  /*36f0*/  MEMBAR.ALL.CTA ;  /* 0x0000000000007992 */ /* 0x0007ec0000008000 */
[----:B---3--:R-:W3:Y:S01]  /*3700*/  FENCE.VIEW.ASYNC.S ;  /* 0x00000000000073c6 */ /* 0x008ee20000000000 */
[----:B------:R-:W-:Y:S01]  /*3710*/  SEL R11, R11, RZ, P1 ;  /* 0x000000ff0b0b7207 */ /* 0x000fe20000800000 */
[----:B---3--:R3:W-:Y:S01]  /*3720*/  SYNCS.ARRIVE.TRANS64.RED.A1T0 RZ, [R2+URZ], RZ ;  /* 0x000000ff02ff79a7 */ /* 0x0087e200081004ff */
[----:B--2---:R-:W-:-:S02]  /*3730*/  LOP3.LUT P3, RZ, R6, 0x1, RZ, 0xc0, !PT ;  /* 0x0000000106ff7812 */ /* 0x004fc4000786c0ff */
[----:B------:R-:W-:-:S04]  /*3740*/  SEL R4, RZ, 0x1, P1 ;  /* 0x00000001ff047807 */ /* 0x000fc80000800000 */
[----:B------:R-:W-:Y:S02]  /*3750*/  LOP3.LUT R10, R10, R4, RZ, 0x3c, !PT ;  /* 0x000000040a0a7212 */ /* 0x000fe400078e3cff */
[----:B---3--:R-:W-:-:S04]  /*3760*/  SEL R2, RZ, 0x1, P0 ;  /* 0x00000001ff027807 */ /* 0x008fc80000000000 */
[----:B------:R-:W-:Y:S01]  /*3770*/  LOP3.LUT R9, R9, R2, RZ, 0x3c, !PT ;  /* 0x0000000209097212 */ /* 0x000fe200078e3cff */
[----:B------:R-:W-:Y:S06]  /*3780*/  @P3 BRA `(.L_x_65) ;  /* 0xfffffffc002c3947 */ /* 0x000fec000383ffff */
[----:B------:R-:W-:Y:S01]  /*3790*/  ULEA UR4, UR5, UR6, 0x3 ;  /* 0x0000000605047291 */ /* 0x000fe2000f8e18ff */
[----:B------:R-:W-:-:S08]  /*37a0*/  SHF.L.U32 R2, R12, 0x1f, RZ ;  /* 0x0000001f0c027819 */ /* 0x000fd000000006ff */
[----:B------:R-:W2:Y:S02]  /*37b0*/  SYNCS.PHASECHK.TRANS64 P0, [UR4+0x150], R2 ;  /* 0x00015002ff0075a7 */ /* 0x000ea40008001004 */
[----:B--2---:R-:W-:Y:S05]  /*37c0*/  @P0 BRA `(.L_x_66) ;  /* 0x0000000000080947 */ /* 0x004fea0003800000 */
[----:B------:R-:W2:Y:S02]  /*37d0*/  SYNCS.PHASECHK.TRANS64.TRYWAIT P0, [UR4+0x150], R2 ;  /* 0x00015002ff0075a7 */ /* 0x000ea40008001104 */
[----:B--2---:R-:W-:Y:S05]  /*37e0*/  @!P0 BRA `(.L_x_67) ;  /* 0x0000005000b08947 */ /* 0x004fea0003800000 */
.L_x_66:
[----:B------:R-:W-:-:S04]  /*37f0*/  UIADD3 UR7, UPT, UPT, UR5, 0x1, URZ ;  /* 0x0000000105077890 */ /* 0x000fc8000fffe0ff */
[----:B------:R-:W-:-:S04]  /*3800*/  UISETP.NE.AND UP0, UPT, UR7, 0x2, UPT ;  /* 0x000000020700788c */ /* 0x000fc8000bf05270 */
[----:B------:R-:W-:Y:S02]  /*3810*/  USEL UR8, URZ, 0x1, UP0 ;  /* 0x00000001ff087887 */ /* 0x000fe40008000000 */
[----:B------:R-:W-:-:S04]  /*3820*/  USEL UR7, UR7, URZ, UP0 ;  /* 0x000000ff07077287 */ /* 0x000fc80008000000 */
[----:B------:R-:W-:Y:S01]  /*3830*/  ULEA UR7, UR7, UR6, 0x3 ;  /* 0x0000000607077291 */ /* 0x000fe2000f8e18ff */
[----:B--2---:R-:W-:-:S04]  /*3840*/  LOP3.LUT R2, R12, UR8, RZ, 0x3c, !PT ;  /* 0x000000080c027c12 */ /* 0x004fc8000f8e3cff */
[----:B------:R-:W-:-:S04]  /*3850*/  SHF.L.U32 R0, R2, 0x1f, RZ ;  /* 0x0000001f02007819 */ /* 0x000fc800000006ff */
[----:B------:R-:W2:Y:S02]  /*3860*/  SYNCS.PHASECHK.TRANS64 P0, [UR7+0x150], R0 ;  /* 0x00015000ff0075a7 */ /* 0x000ea40008001007 */
[----:B-12---:R-:W-:Y:S05]  /*3870*/  @P0 EXIT ;  /* 0x000000000000094d */ /* 0x006fea0003800000 */
[----:B------:R-:W-:Y:S02]  /*3880*/  SHF.L.U32 R2, R2, 0x1f, RZ ;  /* 0x0000001f02027819 */ /* 0x000fe400000006ff */
[----:B------:R-:W-:-:S07]  /*3890*/  MOV R0, UR7 ;  /* 0x0000000700007c02 */ /* 0x000fce0008000f00 */
.L_x_68:
[----:B-1----:R1:W2:Y:S02]  /*38a0*/  SYNCS.PHASECHK.TRANS64.TRYWAIT P0, [R0+URZ+0x150], R2 ;  /* 0x00015002000075a7 */ /* 0x0022a400080011ff */
[----:B--2---:R-:W-:Y:S05]  /*38b0*/  @!P0 NANOSLEEP.SYNCS 0x989680 ;  /* 0x009896800000895d */ /* 0x004fea0003900000 */
[----:B------:R-:W2:Y:S02]  /*38c0*/  @!P0 SYNCS.PHASECHK.TRANS64 P0, [R0+URZ+0x150], R2 ;  /* 0x00015002000085a7 */ /* 0x000ea400080010ff */
[----:B--2---:R-:W-:Y:S05]  /*38d0*/  @P0 EXIT ;  /* 0x000000000000094d */ /* 0x004fea0003800000 */
[----:B------:R-:W-:Y:S05]  /*38e0*/  BRA `(.L_x_68) ;  /* 0xfffffffc00ec7947 */ /* 0x000fea000383ffff */
.L_x_61:
[----:B------:R-:W-:Y:S05]  /*38f0*/  BRA.U UP4, `(.L_x_69) ;  /* 0x0000000d049c7547 */ /* 0x000fea000b800000 */
[----:B------:R-:W-:Y:S01]  /*3900*/  UMOV UR4, 0x40 ;  /* 0x0000004000047882 */ /* 0x000fe20000000000 */
[----:B------:R-:W-:Y:S01]  /*3910*/  NOP ;  /* 0x0000000000007918 */ /* 0x000fe20000000000 */
[----:B------:R-:W-:Y:S01]  /*3920*/  ULEA UR5, UR45, UR4, 0x18 ;  /* 0x000000042d057291 */ /* 0x000fe2000f8ec0ff */
[----:B------:R-:W-:Y:S02]  /*3930*/  UMOV UR6, 0x400 ;  /* 0x0000040000067882 */ /* 0x000fe40000000000 */
[----:B------:R-:W-:-:S06]  /*3940*/  ULEA UR6, UR45, UR6, 0x18 ;  /* 0x000000062d067291 */ /* 0x000fcc000f8ec0ff */
[----:B------:R-:W2:Y:S02]  /*3950*/  LDS.U8 R0, [UR5+0x1c] ;  /* 0x00001c05ff007984 */ /* 0x000ea40008000000 */
[----:B--2---:R-:W-:-:S13]  /*3960*/  ISETP.NE.AND P0, PT, R0, RZ, PT ;  /* 0x000000ff0000720c */ /* 0x004fda0003f05270 */
[----:B------:R-:W-:Y:S05]  /*3970*/  @P0 BRA `(.L_x_70) ;  /* 0x0000000000580947 */ /* 0x000fea0003800000 */
[----:B------:R-:W-:-:S13]  /*3980*/  ELECT P0, URZ, PT ;  /* 0x0000000000ff782f */ /* 0x000fda0003800000 */
[----:B------:R-:W-:Y:S05]  /*3990*/  @!P0 BRA `(.L_x_71) ;  /* 0x0000000000608947 */ /* 0x000fea0003800000 */
[----:B------:R-:W-:Y:S01]  /*39a0*/  UMOV UR4, 0x10 ;  /* 0x0000001000047882 */ /* 0x000fe20000000000 */
[----:B------:R-:W-:Y:S01]  /*39b0*/  HFMA2 R0, -RZ, RZ, 0, 5.9604644775390625e-08 ;  /* 0x00000001ff007431 */ /* 0x000fe200000001ff */
[----:B------:R-:W-:-:S03]  /*39c0*/  MOV R3, 0xffff ;  /* 0x0000ffff00037802 */ /* 0x000fc60000000f00 */
[----:B------:R-:W-:Y:S04]  /*39d0*/  DEPBAR.LE SB2, 0x36 ;  /* 0x0000ad800000791a */ /* 0x000fe80000000000 */
[----:B------:R-:W2:Y:S02]  /*39e0*/  UTCATOMSWS.FIND_AND_SET.ALIGN UP0, UR4, UR4 ;  /* 0x00000004000475e3 */ /* 0x000ea40008000800 */
[----:B--2---:R-:W-:Y:S01]  /*39f0*/  MOV R4, UR4 ;  /* 0x0000000400047c02 */ /* 0x004fe20008000f00 */
[----:B------:R-:W-:Y:S06]  /*3a00*/  BRA.U UP0, `(.L_x_72) ;  /* 0x0000000100187547 */ /* 0x000fec000b800000 */
.L_x_73:
[----:B------:R-:W-:Y:S05]  /*3a10*/  NANOSLEEP 0x64 ;  /* 0x000000640000795d */ /* 0x000fea0003800000 */
[----:B------:R-:W-:-:S05]  /*3a20*/  UMOV UR4, 0x10 ;  /* 0x0000001000047882 */ /* 0x000fca0000000000 */
[----:B------:R-:W-:Y:S04]  /*3a30*/  DEPBAR.LE SB2, 0x36 ;  /* 0x0000ad800000791a */ /* 0x000fe80000000000 */
[----:B------:R-:W2:Y:S02]  /*3a40*/  UTCATOMSWS.FIND_AND_SET.ALIGN UP0, UR4, UR4 ;  /* 0x00000004000475e3 */ /* 0x000ea40008000800 */
[----:B--2---:R-:W-:Y:S01]  /*3a50*/  MOV R4, UR4 ;  /* 0x0000000400047c02 */ /* 0x004fe20008000f00 */
[----:B------:R-:W-:Y:S05]  /*3a60*/  BRA.U !UP0, `(.L_x_73) ;  /* 0xfffffffd08e87547 */ /* 0x000fea000b83ffff */
.L_x_72:
[-C--:B------:R-:W-:Y:S02]  /*3a70*/  SHF.L.U32 R3, R3, R4.reuse, RZ ;  /* 0x0000000403037219 */ /* 0x080fe400000006ff */
[----:B------:R-:W-:Y:S01]  /*3a80*/  SHF.L.U32 R0, R0, R4, RZ ;  /* 0x0000000400007219 */ /* 0x000fe200000006ff */
[----:B------:R-:W-:Y:S02]  /*3a90*/  IMAD.SHL.U32 R4, R4, 0x20, RZ ;  /* 0x0000002004047824 */ /* 0x000fe400078e00ff */
[----:B------:R2:W-:Y:S04]  /*3aa0*/  ATOMS.OR RZ, [UR5+0x14], R3 ;  /* 0x00001403ffff798c */ /* 0x0005e8000b000005 */
[----:B------:R2:W-:Y:S04]  /*3ab0*/  ATOMS.OR RZ, [UR5+0x18], R0 ;  /* 0x00001800ffff798c */ /* 0x0005e8000b000005 */
[----:B------:R2:W-:Y:S01]  /*3ac0*/  STS [UR6+0x1f0], R4 ;  /* 0x0001f004ff007988 */ /* 0x0005e20008000806 */
[----:B------:R-:W-:Y:S05]  /*3ad0*/  BRA `(.L_x_71) ;  /* 0x0000000000107947 */ /* 0x000fea0003800000 */
.L_x_70:
[----:B------:R-:W-:Y:S02]  /*3ae0*/  MOV R0, 0xffffffff ;  /* 0xffffffff00007802 */ /* 0x000fe40000000f00 */
[----:B------:R-:W-:-:S03]  /*3af0*/  MOV R4, 0x3b20 ;  /* 0x00003b2000047802 */ /* 0x000fc60000000f00 */
[----:B------:R2:W-:Y:S04]  /*3b00*/  STS [UR6+0x1f0], R0 ;  /* 0x0001f000ff007988 */ /* 0x0005e80008000806 */
[----:B-12--5:R-:W-:Y:S05]  /*3b10*/  CALL.REL.NOINC `($__internal_1_$__cuda_sm10x_tcgen05_guardrail_trap_phase_invalid_during_alloc) ;  /* 0x0000005400707944 */ /* 0x026fea0003c00000 */
.L_x_71:
[----:B------:R-:W-:Y:S05]  /*3b20*/  WARPSYNC.ALL ;  /* 0x0000000000007948 */ /* 0x000fea0003800000 */
[----:B------:R-:W3:Y:S01]  /*3b30*/  S2UR UR4, SR_CgaCtaId ;  /* 0x00000000000479c3 */ /* 0x000ee20000008800 */
[----:B------:R-:W-:Y:S01]  /*3b40*/  UMOV UR17, 0x400 ;  /* 0x0000040000117882 */ /* 0x000fe20000000000 */
[----:B------:R-:W-:-:S06]  /*3b50*/  NOP ;  /* 0x0000000000007918 */ /* 0x000fcc0000000000 */
[----:B------:R-:W-:Y:S06]  /*3b60*/  BAR.ARV 0x6, 0xa0 ;  /* 0x0182800000007b1d */ /* 0x000fec0000002000 */
[----:B------:R-:W4:Y:S01]  /*3b70*/  LDCU UR5, c[0x0][0x38c] ;  /* 0x00007180ff0577ac */ /* 0x000f220008000800 */
[----:B------:R-:W-:Y:S01]  /*3b80*/  LOP3.LUT R2, R2, 0xffff, RZ, 0xc0, !PT ;  /* 0x0000ffff02027812 */ /* 0x000fe200078ec0ff */
[----:B------:R-:W-:Y:S01]  /*3b90*/  IMAD.MOV.U32 R11, RZ, RZ, 0x1 ;  /* 0x00000001ff0b7424 */ /* 0x000fe200078e00ff */
[----:B------:R-:W-:Y:S01]  /*3ba0*/  CS2R R8, SRZ ;  /* 0x0000000000087805 */ /* 0x000fe2000001ff00 */
[----:B------:R-:W1:Y:S01]  /*3bb0*/  LDCU UR8, c[0x0][0x38c] ;  /* 0x00007180ff0877ac */ /* 0x000e620008000800 */
[----:B------:R-:W-:Y:S01]  /*3bc0*/  R2UR UR19, R2 ;  /* 0x00000000021372ca */ /* 0x000fe200000e0000 */
[----:B------:R-:W-:Y:S01]  /*3bd0*/  IMAD.MOV.U32 R10, RZ, RZ, RZ ;  /* 0x000000ffff0a7224 */ /* 0x000fe200078e00ff */
[----:B------:R-:W-:Y:S01]  /*3be0*/  UMOV UR22, URZ ;  /* 0x000000ff00167c82 */ /* 0x000fe20008000000 */
[----:B------:R-:W-:Y:S01]  /*3bf0*/  UMOV UR14, URZ ;  /* 0x000000ff000e7c82 */ /* 0x000fe20008000000 */
[----:B---3--:R-:W-:Y:S01]  /*3c00*/  ULEA UR17, UR4, UR17, 0x18 ;  /* 0x0000001104117291 */ /* 0x008fe2000f8ec0ff */
[----:B------:R-:W-:Y:S01]  /*3c10*/  UMOV UR26, 0x0 ;  /* 0x00000000001a7882 */ /* 0x000fe20000000000 */
[----:B------:R-:W-:-:S02]  /*3c20*/  UMOV UR27, 0x42004a0 ;  /* 0x042004a0001b7882 */ /* 0x000fc40000000000 */
[----:B------:R-:W-:Y:S02]  /*3c30*/  UIADD3 UR6, UPT, UPT, UR17, 0x4400, URZ ;  /* 0x0000440011067890 */ /* 0x000fe4000fffe0ff */
[----:B------:R-:W-:Y:S02]  /*3c40*/  UIADD3 UR7, UPT, UPT, UR17, 0x15400, URZ ;  /* 0x0001540011077890 */ /* 0x000fe4000fffe0ff */
[----:B----4-:R-:W-:Y:S01]  /*3c50*/  UIADD3 UR5, UPT, UPT, UR5, 0x3f, URZ ;  /* 0x0000003f05057890 */ /* 0x010fe2000fffe0ff */
[----:B--2---:R-:W2:Y:S01]  /*3c60*/  LDS R0, [UR17+0x1f0] ;  /* 0x0001f011ff007984 */ /* 0x004ea20008000800 */
[----:B------:R-:W-:Y:S02]  /*3c70*/  USHF.R.U32.HI UR6, URZ, 0x4, UR6 ;  /* 0x00000004ff067899 */ /* 0x000fe40008011606 */
[----:B------:R-:W-:Y:S02]  /*3c80*/  USHF.R.S32.HI UR4, URZ, 0x1f, UR5 ;  /* 0x0000001fff047899 */ /* 0x000fe40008011405 */
[----:B------:R-:W-:-:S02]  /*3c90*/  ULOP3.LUT UR6, UR6, 0x3fff, URZ, 0xc0, !UPT ;  /* 0x00003fff06067892 */ /* 0x000fc4000f8ec0ff */
[----:B------:R-:W-:Y:S02]  /*3ca0*/  ULEA.HI UR4, UR4, UR5, URZ, 0x6 ;  /* 0x0000000504047291 */ /* 0x000fe4000f8f30ff */
[----:B------:R-:W-:Y:S02]  /*3cb0*/  USHF.R.U32.HI UR5, URZ, 0x4, UR7 ;  /* 0x00000004ff057899 */ /* 0x000fe40008011607 */
[----:B------:R-:W-:Y:S02]  /*3cc0*/  USHF.R.S32.HI UR28, URZ, 0x6, UR4 ;  /* 0x00000006ff1c7899 */ /* 0x000fe40008011404 */
[----:B------:R-:W-:Y:S02]  /*3cd0*/  ULOP3.LUT UR5, UR5, 0x3fff, URZ, 0xc0, !UPT ;  /* 0x00003fff05057892 */ /* 0x000fe4000f8ec0ff */
[----:B------:R-:W-:Y:S02]  /*3ce0*/  UISETP.LT.AND UP0, UPT, UR28, 0x1, UPT ;  /* 0x000000011c00788c */ /* 0x000fe4000bf01270 */
[----:B------:R-:W-:-:S02]  /*3cf0*/  ULOP3.LUT UR20, UR6, 0x10000, URZ, 0xfc, !UPT ;  /* 0x0001000006147892 */ /* 0x000fc4000f8efcff */
[----:B------:R-:W-:Y:S02]  /*3d00*/  USEL UR29, UR28, 0x1, !UP0 ;  /* 0x000000011c1d7887 */ /* 0x000fe4000c000000 */
[----:B------:R-:W-:Y:S02]  /*3d10*/  ULOP3.LUT UR21, UR5, 0x10000, URZ, 0xfc, !UPT ;  /* 0x0001000005157892 */ /* 0x000fe4000f8efcff */
[----:B------:R-:W-:Y:S02]  /*3d20*/  UIADD3 UR29, UPT, UPT, -UR29, URZ, URZ ;  /* 0x000000ff1d1d7290 */ /* 0x000fe4000fffe1ff */
[----:B-1----:R-:W-:Y:S01]  /*3d30*/  UISETP.GE.AND UP4, UPT, UR8, 0x1, UPT ;  /* 0x000000010800788c */ /* 0x002fe2000bf86270 */
[----:B------:R-:W-:Y:S01]  /*3d40*/  UMOV UR24, 0x0 ;  /* 0x0000000000187882 */ /* 0x000fe20000000000 */
[----:B------:R-:W-:Y:S01]  /*3d50*/  UMOV UR25, 0x42004a0 ;  /* 0x042004a000197882 */ /* 0x000fe20000000000 */
[----:B--2---:R-:W-:-:S15]  /*3d60*/  R2UR UR30, R0 ;  /* 0x00000000001e72ca */ /* 0x004fde00000e0000 */
.L_x_80:
[----:B------:R-:W-:Y:S02]  /*3d70*/  LEA R0, R10, UR17, 0x3 ;  /* 0x000000110a007c11 */ /* 0x000fe4000f8e18ff */
[----:B------:R-:W-:Y:S02]  /*3d80*/  SHF.L.U32 R2, R9, 0x1f, RZ ;  /* 0x0000001f09027819 */ /* 0x000fe400000006ff */
[----:B------:R-:W-:Y:S01]  /*3d90*/  PLOP3.LUT P0, PT, PT, PT, UP4, 0x80, 0x8 ;  /* 0x000000000008781c */ /* 0x000fe20003f0f048 */
[----:B------:R-:W-:Y:S01]  /*3da0*/  VIADD R3, R0, 0x150 ;  /* 0x0000015000037836 */ /* 0x000fe20000000000 */
[----:B-1----:R-:W1:Y:S02]  /*3db0*/  SYNCS.PHASECHK.TRANS64.TRYWAIT P1, [R0+URZ+0x140], R2 ;  /* 0x00014002000075a7 */ /* 0x002e6400080211ff */
[----:B-1-3--:R-:W-:Y:S09]  /*3dc0*/  @!P1 BRA `(.L_x_74) ;  /* 0x0000004c00509947 */ /* 0x00aff20003800000 */
.L_x_167:
[----:B------:R-:W-:Y:S01]  /*3dd0*/  LEA R4, R10, UR17, 0x4 ;  /* 0x000000110a047c11 */ /* 0x000fe2000f8e20ff */
[----:B------:R-:W-:Y:S01]  /*3de0*/  @UP4 ULEA UR4, UR14, UR17, 0x3 ;  /* 0x000000110e044291 */ /* 0x000fe2000f8e18ff */
[----:B------:R-:W-:Y:S01]  /*3df0*/  PLOP3.LUT P2, PT, PT, PT, PT, 0x80, 0x8 ;  /* 0x000000000008781c */ /* 0x000fe20003f4f070 */
[----:B------:R-:W-:Y:S01]  /*3e00*/  ULEA UR23, UR22, UR17, 0x3 ;  /* 0x0000001116177291 */ /* 0x000fe2000f8e18ff */
[----:B------:R-:W-:Y:S02]  /*3e10*/  PRMT R3, RZ, 0x654, R3 ;  /* 0x00000654ff037816 */ /* 0x000fe40000000003 */
[----:B------:R-:W2:Y:S01]  /*3e20*/  LDS.128 R4, [R4+0x1d0] ;  /* 0x0001d00004047984 */ /* 0x000ea20000000c00 */
[----:B-1----:R-:W-:Y:S02]  /*3e30*/  @P0 SHF.L.U32 R2, R8, 0x1f, RZ ;  /* 0x0000001f08020819 */ /* 0x002fe400000006ff */
[----:B------:R-:W-:Y:S01]  /*3e40*/  SHF.L.U32 R0, R11, 0x1f, RZ ;  /* 0x0000001f0b007819 */ /* 0x000fe200000006ff */
[----:B------:R-:W-:Y:S01]  /*3e50*/  @!PT LDS RZ, [RZ] ;  /* 0x00000000fffff984 */ /* 0x000fe20000000800 */
[----:B------:R-:W-:Y:S01]  /*3e60*/  @!PT LDS RZ, [RZ] ;  /* 0x00000000fffff984 */ /* 0x000fe20000000800 */
[----:B------:R-:W-:Y:S01]  /*3e70*/  @!PT LDS RZ, [RZ] ;  /* 0x00000000fffff984 */ /* 0x000fe20000000800 */
[----:B------:R-:W-:Y:S01]  /*3e80*/  @!PT LDS RZ, [RZ] ;  /* 0x00000000fffff984 */ /* 0x000fe20000000800 */
[----:B------:R1:W-:Y:S06]  /*3e90*/  MEMBAR.ALL.CTA ;  /* 0x0000000000007992 */ /* 0x0003ec0000008000 */
[----:B-1----:R-:W1:Y:S02]  /*3ea0*/  FENCE.VIEW.ASYNC.S ;  /* 0x00000000000073c6 */ /* 0x002e640000000000 */
[----:B-1----:R1:W-:Y:S01]  /*3eb0*/  SYNCS.ARRIVE.TRANS64.RED.A1T0 RZ, [R3+URZ], RZ ;  /* 0x000000ff03ff79a7 */ /* 0x0023e200081004ff */
[----:B------:R1:W3:Y:S01]  /*3ec0*/  @P0 SYNCS.PHASECHK.TRANS64.TRYWAIT P2, [UR4], R2 ;  /* 0x00000002ff0005a7 */ /* 0x0002e20008041104 */
[----:B------:R-:W-:Y:S01]  /*3ed0*/  ULEA.HI UR4, UR22, UR22, URZ, 0x1 ;  /* 0x0000001616047291 */ /* 0x000fe2000f8f08ff */
[----:B--2---:R-:W-:-:S03]  /*3ee0*/  LOP3.LUT P1, RZ, R6, 0x1, RZ, 0xc0, !PT ;  /* 0x0000000106ff7812 */ /* 0x004fc6000782c0ff */
[----:B------:R-:W-:Y:S02]  /*3ef0*/  USHF.L.U32 UR18, UR4, 0x6, URZ ;  /* 0x0000000604127899 */ /* 0x000fe400080006ff */
[----:B------:R-:W-:Y:S02]  /*3f00*/  ULOP3.LUT UR4, UR4, 0xffe, URZ, 0xc0, !UPT ;  /* 0x00000ffe04047892 */ /* 0x000fe4000f8ec0ff */
[----:B------:R-:W-:Y:S02]  /*3f10*/  ULOP3.LUT UR18, UR18, 0xffffff80, URZ, 0xc0, !UPT ;  /* 0xffffff8012127892 */ /* 0x000fe4000f8ec0ff */
[----:B------:R-:W-:Y:S02]  /*3f20*/  UIADD3 UR4, UPT, UPT, -UR4, UR22, URZ ;  /* 0x0000001604047290 */ /* 0x000fe4000fffe1ff */
[----:B------:R-:W-:Y:S01]  /*3f30*/  UIADD3 UR18, UPT, UPT, UR30, UR18, URZ ;  /* 0x000000121e127290 */ /* 0x000fe2000fffe0ff */
[----:B------:R-:W2:Y:S03]  /*3f40*/  SYNCS.PHASECHK.TRANS64.TRYWAIT P0, [UR23+0x180], R0 ;  /* 0x00018000ff0075a7 */ /* 0x000ea60008001117 */
[----:B------:R-:W-:Y:S01]  /*3f50*/  ULEA UR18, UR4, UR18, 0x14 ;  /* 0x0000001204127291 */ /* 0x000fe2000f8ea0ff */
[----:B-123--:R-:W-:Y:S11]  /*3f60*/  @!P0 BRA `(.L_x_75) ;  /* 0x0000004800fc8947 */ /* 0x00eff60003800000 */
.L_x_169:
[----:B------:R-:W-:Y:S01]  /*3f70*/  IADD3 R10, PT, PT, R10, 0x1, RZ ;  /* 0x000000010a0a7810 */ /* 0x000fe20007ffe0ff */
[----:B------:R-:W-:Y:S06]  /*3f80*/  BRA.U !UP4, `(.L_x_76) ;  /* 0x000000010c987547 */ /* 0x000fec000b800000 */
[----:B------:R-:W-:Y:S01]  /*3f90*/  UPLOP3.LUT UP2, UPT, UPT, UPT, UPT, 0x40, 0x4 ;  /* 0x000000000004789c */ /* 0x000fe20003f4e870 */
[----:B------:R-:W-:Y:S01]  /*3fa0*/  UMOV UR16, UR29 ;  /* 0x0000001d00107c82 */ /* 0x000fe20008000000 */
[----:B------:R-:W-:Y:S01]  /*3fb0*/  UMOV UR15, UR28 ;  /* 0x0000001c000f7c82 */ /* 0x000fe20008000000 */
[----:B------:R-:W-:-:S08]  /*3fc0*/  UMOV UR6, UR14 ;  /* 0x0000000e00067c82 */ /* 0x000fd00008000000 */
.L_x_79:
[----:B------:R-:W-:Y:S02]  /*3fd0*/  UIADD3 UR16, UPT, UPT, UR16, 0x1, URZ ;  /* 0x0000000110107890 */ /* 0x000fe4000fffe0ff */
[----:B--2---:R-:W-:Y:S02]  /*3fe0*/  ULEA UR5, UR6, UR17, 0x3 ;  /* 0x0000001106057291 */ /* 0x004fe4000f8e18ff */
[----:B------:R-:W-:Y:S01]  /*3ff0*/  UISETP.NE.AND UP3, UPT, UR16, URZ, UPT ;  /* 0x000000ff1000728c */ /* 0x000fe2000bf65270 */
[----:B---3--:R-:W-:Y:S10]  /*4000*/  @P2 BRA `(.L_x_77) ;  /* 0x00000000000c2947 */ /* 0x008ff40003800000 */
[----:B-1----:R-:W-:Y:S04]  /*4010*/  SHF.L.U32 R2, R8, 0x1f, RZ ;  /* 0x0000001f08027819 */ /* 0x002fe800000006ff */
[----:B------:R-:W1:Y:S02]  /*4020*/  SYNCS.PHASECHK.TRANS64.TRYWAIT P0, [UR5], R2 ;  /* 0x00000002ff0075a7 */ /* 0x000e640008001105 */
[----:B-1----:R-:W-:Y:S05]  /*4030*/  @!P0 BRA `(.L_x_78) ;  /* 0x0000004800e08947 */ /* 0x002fea0003800000 */
.L_x_77:
[----:B------:R-:W-:Y:S01]  /*4040*/  UISETP.NE.AND UP0, UPT, UR15, 0x1, UPT ;  /* 0x000000010f00788c */ /* 0x000fe2000bf05270 */
[----:B------:R-:W-:Y:S01]  /*4050*/  PLOP3.LUT P2, PT, PT, PT, PT, 0x80, 0x8 ;  /* 0x000000000008781c */ /* 0x000fe20003f4f070 */
[----:B------:R-:W-:Y:S02]  /*4060*/  UIADD3 UR4, UPT, UPT, UR6, 0x1, URZ ;  /* 0x0000000106047890 */ /* 0x000fe4000fffe0ff */
[----:B------:R-:W-:Y:S02]  /*4070*/  ULEA UR12, UR6, UR21, 0x9 ;  /* 0x00000015060c7291 */ /* 0x000fe4000f8e48ff */
[----:B------:R-:W-:Y:S01]  /*4080*/  UISETP.NE.AND UP1, UPT, UR4, 0x11, UPT ;  /* 0x000000110400788c */ /* 0x000fe2000bf25270 */
[----:B------:R-:W-:Y:S01]  /*4090*/  PLOP3.LUT P0, PT, PT, PT, UP0, 0x80, 0x8 ;  /* 0x000000000008781c */ /* 0x000fe20003f0f008 */
[----:B------:R-:W-:Y:S02]  /*40a0*/  UIADD3 UR10, UPT, UPT, UR12, 0x2, URZ ;  /* 0x000000020c0a7890 */ /* 0x000fe4000fffe0ff */
[----:B------:R-:W-:Y:S02]  /*40b0*/  USEL UR7, URZ, 0x1, UP1 ;  /* 0x00000001ff077887 */ /* 0x000fe40008800000 */
[----:B------:R-:W-:Y:S02]  /*40c0*/  USEL UR14, UR4, URZ, UP1 ;  /* 0x000000ff040e7287 */ /* 0x000fe40008800000 */
[----:B------:R-:W-:Y:S02]  /*40d0*/  UIADD3 UR15, UPT, UPT, UR15, -0x1, URZ ;  /* 0xffffffff0f0f7890 */ /* 0x000fe4000fffe0ff */
[----:B------:R-:W-:Y:S01]  /*40e0*/  @UP0 ULEA UR4, UR14, UR17, 0x3 ;  /* 0x000000110e040291 */ /* 0x000fe2000f8e18ff */
[----:B------:R-:W-:Y:S01]  /*40f0*/  LOP3.LUT R8, R8, UR7, RZ, 0x3c, !PT ;  /* 0x0000000708087c12 */ /* 0x000fe2000f8e3cff */
[----:B------:R-:W-:Y:S01]  /*4100*/  UIADD3 UR7, UPT, UPT, UR5, 0x88, URZ ;  /* 0x0000008805077890 */ /* 0x000fe2000fffe0ff */
[----:B------:R-:W-:Y:S02]  /*4110*/  UMOV UR13, 0x80004020 ;  /* 0x80004020000d7882 */ /* 0x000fe40000000000 */
[----:B-1----:R-:W-:Y:S01]  /*4120*/  @P0 SHF.L.U32 R0, R8, 0x1f, RZ ;  /* 0x0000001f08000819 */ /* 0x002fe200000006ff */
[----:B------:R-:W-:Y:S01]  /*4130*/  UMOV UR5, 0x80004020 ;  /* 0x8000402000057882 */ /* 0x000fe20000000000 */
[----:B------:R-:W-:Y:S01]  /*4140*/  UMOV UR11, 0x80004020 ;  /* 0x80004020000b7882 */ /* 0x000fe20000000000 */
[----:B------:R-:W-:Y:S01]  /*4150*/  UMOV UR9, 0x80004020 ;  /* 0x8000402000097882 */ /* 0x000fe20000000000 */
[----:B------:R2:W3:Y:S01]  /*4160*/  @P0 SYNCS.PHASECHK.TRANS64.TRYWAIT P2, [UR4], R0 ;  /* 0x00000000ff0005a7 */ /* 0x0004e20008041104 */
[----:B------:R-:W-:Y:S03]  /*4170*/  ULEA UR4, UR6, UR20, 0x8 ;  /* 0x0000001406047291 */ /* 0x000fe6000f8e40ff */
[----:B------:R-:W-:Y:S01]  /*4180*/  UMOV UR6, UR14 ;  /* 0x0000000e00067c82 */ /* 0x000fe20008000000 */
[----:B------:R-:W-:Y:S05]  /*4190*/  UIADD3 UR8, UPT, UPT, UR4, 0x2, URZ ;  /* 0x0000000204087890 */ /* 0x000fea000fffe0ff */
[----:B------:R2:W-:Y:S01]  /*41a0*/  UTCIMMA gdesc[UR4], gdesc[UR12], tmem[UR18], tmem[UR26], idesc[UR27], UP2 ;  /* 0x00ff1a0c040075ea */ /* 0x0005e20009000112 */
[----:B------:R-:W-:Y:S03]  /*41b0*/  UPLOP3.LUT UP2, UPT, UPT, UPT, UPT, 0x80, 0x8 ;  /* 0x000000000008789c */ /* 0x000fe60003f4f070 */
[----:B------:R2:W-:Y:S01]  /*41c0*/  UTCIMMA gdesc[UR8], gdesc[UR10], tmem[UR18], tmem[UR24], idesc[UR25], UPT ;  /* 0x00ff180a080075ea */ /* 0x0005e2000b800112 */
[----:B------:R2:W-:Y:S01]  /*41d0*/  UTCBAR.MULTICAST [UR7], URZ, UR19 ;  /* 0x000000ff070073e9 */ /* 0x0005e20008000813 */
[----:B------:R-:W-:Y:S06]  /*41e0*/  BRA.U UP3, `(.L_x_79) ;  /* 0xfffffffd03787547 */ /* 0x000fec000b83ffff */
.L_x_76:
[----:B--2---:R-:W-:Y:S01]  /*41f0*/  UIADD3 UR4, UPT, UPT, UR22, 0x1, URZ ;  /* 0x0000000116047890 */ /* 0x004fe2000fffe0ff */
[C---:B------:R-:W-:Y:S01]  /*4200*/  ISETP.NE.AND P0, PT, R10.reuse, 0x2, PT ;  /* 0x000000020a00780c */ /* 0x040fe20003f05270 */
[----:B------:R-:W-:Y:S02]  /*4210*/  UIADD3 UR5, UPT, UPT, UR23, 0x160, URZ ;  /* 0x0000016017057890 */ /* 0x000fe4000fffe0ff */
[----:B------:R-:W-:Y:S01]  /*4220*/  UISETP.NE.AND UP0, UPT, UR4, 0x4, UPT ;  /* 0x000000040400788c */ /* 0x000fe2000bf05270 */
[----:B-1----:R-:W-:Y:S02]  /*4230*/  SEL R0, RZ, 0x1, P0 ;  /* 0x00000001ff007807 */ /* 0x002fe40000000000 */
[----:B------:R-:W-:Y:S01]  /*4240*/  SEL R10, R10, RZ, P0 ;  /* 0x000000ff0a0a7207 */ /* 0x000fe20000000000 */
[----:B------:R-:W-:Y:S01]  /*4250*/  USEL UR6, URZ, 0x1, UP0 ;  /* 0x00000001ff067887 */ /* 0x000fe20008000000 */
[----:B------:R-:W-:Y:S01]  /*4260*/  LOP3.LUT R9, R9, R0, RZ, 0x3c, !PT ;  /* 0x0000000009097212 */ /* 0x000fe200078e3cff */
[----:B------:R-:W-:Y:S01]  /*4270*/  USEL UR22, UR4, URZ, UP0 ;  /* 0x000000ff04167287 */ /* 0x000fe20008000000 */
[----:B------:R1:W-:Y:S03]  /*4280*/  UTCBAR [UR5], URZ ;  /* 0x000000ff050073e9 */ /* 0x0003e600080000ff */
[----:B------:R-:W-:Y:S01]  /*4290*/  LOP3.LUT R11, R11, UR6, RZ, 0x3c, !PT ;  /* 0x000000060b0b7c12 */ /* 0x000fe2000f8e3cff */
[----:B------:R-:W-:Y:S07]  /*42a0*/  @P1 BRA `(.L_x_80) ;  /* 0xfffffff800b01947 */ /* 0x000fee000383ffff */
[----:B------:R-:W2:Y:S01]  /*42b0*/  S2UR UR8, SR_CgaCtaId ;  /* 0x00000000000879c3 */ /* 0x000ea20000008800 */
[----:B------:R-:W-:Y:S01]  /*42c0*/  ELECT P0, URZ, PT ;  /* 0x0000000000ff782f */ /* 0x000fe20003800000 */
[----:B------:R-:W-:Y:S01]  /*42d0*/  IMAD.MOV.U32 R0, RZ, RZ, 0x1 ;  /* 0x00000001ff007424 */ /* 0x000fe200078e00ff */
[----:B------:R-:W-:Y:S01]  /*42e0*/  UIADD3 UR17, UPT, UPT, UR17, 0x180, URZ ;  /* 0x0000018011117890 */ /* 0x000fe2000fffe0ff */
[----:B------:R-:W-:Y:S01]  /*42f0*/  SHF.L.U32 R2, R11, 0x1f, RZ ;  /* 0x0000001f0b027819 */ /* 0x000fe200000006ff */
[----:B------:R-:W-:-:S03]  /*4300*/  UMOV UR4, 0x40 ;  /* 0x0000004000047882 */ /* 0x000fc60000000000 */
[----:B------:R-:W-:Y:S01]  /*4310*/  UVIRTCOUNT.DEALLOC.SMPOOL 0x80 ;  /* 0x000000800000784c */ /* 0x000fe20000000000 */
[----:B--2---:R-:W-:Y:S02]  /*4320*/  ULEA UR8, UR8, UR4, 0x18 ;  /* 0x0000000408087291 */ /* 0x004fe4000f8ec0ff */
[----:B------:R-:W-:-:S07]  /*4330*/  ULEA UR4, UR22, UR17, 0x3 ;  /* 0x0000001116047291 */ /* 0x000fce000f8e18ff */
[----:B------:R2:W-:Y:S02]  /*4340*/  @P0 STS.U8 [UR8+0x1c], R0 ;  /* 0x00001c00ff000988 */ /* 0x0005e40008000008 */
[----:B------:R-:W4:Y:S02]  /*4350*/  SYNCS.PHASECHK.TRANS64.TRYWAIT P0, [UR4], R2 ;  /* 0x00000002ff0075a7 */ /* 0x000f240008001104 */
[----:B--2-4-:R-:W-:Y:S05]  /*4360*/  @!P0 BRA `(.L_x_81) ;  /* 0x00000048002c8947 */ /* 0x014fea0003800000 */
.L_x_172:
[----:B------:R-:W-:-:S04]  /*4370*/  UIADD3 UR4, UPT, UPT, UR22, 0x1, URZ ;  /* 0x0000000116047890 */ /* 0x000fc8000fffe0ff */
[----:B------:R-:W-:-:S04]  /*4380*/  UISETP.NE.AND UP0, UPT, UR4, 0x4, UPT ;  /* 0x000000040400788c */ /* 0x000fc8000bf05270 */
[----:B------:R-:W-:Y:S02]  /*4390*/  USEL UR6, URZ, 0x1, UP0 ;  /* 0x00000001ff067887 */ /* 0x000fe40008000000 */
[----:B------:R-:W-:-:S04]  /*43a0*/  USEL UR4, UR4, URZ, UP0 ;  /* 0x000000ff04047287 */ /* 0x000fc80008000000 */
[----:B-1----:R-:W-:Y:S01]  /*43b0*/  ULEA UR5, UR4, UR17, 0x3 ;  /* 0x0000001104057291 */ /* 0x002fe2000f8e18ff */
[----:B--2---:R-:W-:-:S04]  /*43c0*/  LOP3.LUT R2, R11, UR6, RZ, 0x3c, !PT ;  /* 0x000000060b027c12 */ /* 0x004fc8000f8e3cff */
[----:B------:R-:W-:-:S04]  /*43d0*/  SHF.L.U32 R3, R2, 0x1f, RZ ;  /* 0x0000001f02037819 */ /* 0x000fc800000006ff */
[----:B------:R-:W1:Y:S02]  /*43e0*/  SYNCS.PHASECHK.TRANS64.TRYWAIT P0, [UR5], R3 ;  /* 0x00000003ff0075a7 */ /* 0x000e640008001105 */
[----:B-1----:R-:W-:Y:S05]  /*43f0*/  @!P0 BRA `(.L_x_82) ;  /* 0x0000004800208947 */ /* 0x002fea0003800000 */
.L_x_174:
        /* <DEDUP_REMOVED lines=9> */
.L_x_176:
[----:B------:R-:W-:-:S04]  /*4490*/  UIADD3 UR4, UPT, UPT, UR4, 0x1, URZ ;  /* 0x0000000104047890 */ /* 0x000fc8000fffe0ff */
[----:B------:R-:W-:-:S04]  /*44a0*/  UISETP.NE.AND UP0, UPT, UR4, 0x4, UPT ;  /* 0x000000040400788c */ /* 0x000fc8000bf05270 */
[----:B------:R-:W-:Y:S02]  /*44b0*/  USEL UR5, URZ, 0x1, UP0 ;  /* 0x00000001ff057887 */ /* 0x000fe40008000000 */
[----:B------:R-:W-:-:S04]  /*44c0*/  USEL UR4, UR4, URZ, UP0 ;  /* 0x000000ff04047287 */ /* 0x000fc80008000000 */
[----:B------:R-:W-:Y:S01]  /*44d0*/  ULEA UR4, UR4, UR17, 0x3 ;  /* 0x0000001104047291 */ /* 0x000fe2000f8e18ff */
[----:B------:R-:W-:-:S04]  /*44e0*/  LOP3.LUT R2, R2, UR5, RZ, 0x3c, !PT ;  /* 0x0000000502027c12 */ /* 0x000fc8000f8e3cff */
[----:B------:R-:W-:-:S04]  /*44f0*/  SHF.L.U32 R2, R2, 0x1f, RZ ;  /* 0x0000001f02027819 */ /* 0x000fc800000006ff */
[----:B------:R-:W2:Y:S02]  /*4500*/  SYNCS.PHASECHK.TRANS64.TRYWAIT P0, [UR4], R2 ;  /* 0x00000002ff0075a7 */ /* 0x000ea40008001104 */
[----:B--2---:R-:W-:Y:S05]  /*4510*/  @!P0 BRA `(.L_x_84) ;  /* 0x0000004800088947 */ /* 0x004fea0003800000 */
.L_x_178:
[----:B------:R-:W-:Y:S01]  /*4520*/  NOP ;  /* 0x0000000000007918 */ /* 0x000fe20000000000 */
[----:B-1----:R-:W1:Y:S01]  /*4530*/  LDS R0, [UR8+0x14] ;  /* 0x00001408ff007984 */ /* 0x002e620008000800 */
[----:B------:R-:W-:Y:S01]  /*4540*/  ULOP3.LUT UR4, UR30, 0xffff, URZ, 0xc0, !UPT ;  /* 0x0000ffff1e047892 */ /* 0x000fe2000f8ec0ff */
[----:B------:R-:W-:Y:S01]  /*4550*/  UMOV UR5, 0xffff ;  /* 0x0000ffff00057882 */ /* 0x000fe20000000000 */
[----:B------:R-:W-:Y:S02]  /*4560*/  UMOV UR6, 0x1 ;  /* 0x0000000100067882 */ /* 0x000fe40000000000 */
[----:B------:R-:W-:-:S04]  /*4570*/  USHF.R.U32.HI UR4, URZ, 0x5, UR4 ;  /* 0x00000005ff047899 */ /* 0x000fc80008011604 */
[----:B------:R-:W-:Y:S02]  /*4580*/  USHF.L.U32 UR5, UR5, UR4, URZ ;  /* 0x0000000405057299 */ /* 0x000fe400080006ff */
[----:B------:R-:W-:-:S04]  /*4590*/  USHF.L.U32 UR4, UR6, UR4, URZ ;  /* 0x0000000406047299 */ /* 0x000fc800080006ff */
[----:B-1----:R-:W-:-:S04]  /*45a0*/  LOP3.LUT R0, R0, UR5, RZ, 0xc0, !PT ;  /* 0x0000000500007c12 */ /* 0x002fc8000f8ec0ff */
[----:B------:R-:W-:-:S13]  /*45b0*/  ISETP.NE.AND P0, PT, R0, UR5, PT ;  /* 0x0000000500007c0c */ /* 0x000fda000bf05270 */
[----:B------:R-:W-:Y:S05]  /*45c0*/  @P0 BRA `(.L_x_85) ;  /* 0x0000000000580947 */ /* 0x000fea0003800000 */
[----:B------:R-:W1:Y:S02]  /*45d0*/  LDS R0, [UR8+0x18] ;  /* 0x00001808ff007984 */ /* 0x000e640008000800 */
[----:B-1----:R-:W-:-:S04]  /*45e0*/  LOP3.LUT R0, R0, UR4, RZ, 0xc0, !PT ;  /* 0x0000000400007c12 */ /* 0x002fc8000f8ec0ff */
[----:B------:R-:W-:-:S13]  /*45f0*/  ISETP.NE.AND P0, PT, R0, UR4, PT ;  /* 0x0000000400007c0c */ /* 0x000fda000bf05270 */
[----:B------:R-:W-:Y:S05]  /*4600*/  @P0 BRA `(.L_x_86) ;  /* 0x00000000003c0947 */ /* 0x000fea0003800000 */
[----:B------:R-:W1:Y:S01]  /*4610*/  S2R R2, SR_LANEID ;  /* 0x0000000000027919 */ /* 0x000e620000000000 */
[----:B------:R-:W-:-:S06]  /*4620*/  ULOP3.LUT UR5, URZ, UR5, URZ, 0x33, !UPT ;  /* 0x00000005ff057292 */ /* 0x000fcc000f8e33ff */
[----:B------:R-:W-:-:S04]  /*4630*/  IMAD.U32 R0, RZ, RZ, UR5 ;  /* 0x00000005ff007e24 */ /* 0x000fc8000f8e00ff */
[----:B------:R2:W4:Y:S02]  /*4640*/  REDUX UR7, R0 ;  /* 0x00000000000773c4 */ /* 0x0005240000000000 */
[----:B------:R1:W-:Y:S01]  /*4650*/  UTCATOMSWS.AND URZ, UR5 ;  /* 0x0000000500ff79e3 */ /* 0x0003e20008000000 */
[----:B--2---:R-:W-:Y:S01]  /*4660*/  LOP3.LUT R0, RZ, UR4, RZ, 0x33, !PT ;  /* 0x00000004ff007c12 */ /* 0x004fe2000f8e33ff */
[----:B------:R-:W-:Y:S02]  /*4670*/  VOTEU.ANY UR4, UPT, PT ;  /* 0x0000000000047886 */ /* 0x000fe400038e0100 */
[----:B------:R-:W-:Y:S02]  /*4680*/  UFLO.U32 UR4, UR4 ;  /* 0x00000004000472bd */ /* 0x000fe400080e0000 */
[----:B------:R-:W2:Y:S04]  /*4690*/  REDUX UR6, R0 ;  /* 0x00000000000673c4 */ /* 0x000ea80000000000 */
[----:B-1----:R-:W-:-:S02]  /*46a0*/  ISETP.EQ.U32.AND P0, PT, R2, UR4, PT ;  /* 0x0000000402007c0c */ /* 0x002fc4000bf02070 */
[----:B----4-:R-:W-:-:S11]  /*46b0*/  MOV R2, UR7 ;  /* 0x0000000700027c02 */ /* 0x010fd60008000f00 */
[----:B------:R1:W-:Y:S01]  /*46c0*/  @P0 ATOMS.AND RZ, [UR8+0x14], R2 ;  /* 0x00001402ffff098c */ /* 0x0003e2000a800008 */
[----:B--2---:R-:W-:-:S05]  /*46d0*/  IMAD.U32 R0, RZ, RZ, UR6 ;  /* 0x00000006ff007e24 */ /* 0x004fca000f8e00ff */
[----:B------:R1:W-:Y:S01]  /*46e0*/  @P0 ATOMS.AND RZ, [UR8+0x18], R0 ;  /* 0x00001800ffff098c */ /* 0x0003e2000a800008 */
[----:B------:R-:W-:Y:S05]  /*46f0*/  BRA `(.L_x_87) ;  /* 0x0000000000147947 */ /* 0x000fea0003800000 */
.L_x_86:
[----:B------:R-:W-:Y:S02]  /*4700*/  MOV R2, 0x4720 ;  /* 0x0000472000027802 */ /* 0x000fe40000000f00 */
[----:B---3-5:R-:W-:Y:S05]  /*4710*/  CALL.REL.NOINC `($__internal_0_$__cuda_sm10x_tcgen05_guardrail_trap_col_being_dealloced_not_returned_by_alloc) ;  /* 0x0000004800647944 */ /* 0x028fea0003c00000 */
[----:B------:R-:W-:Y:S05]  /*4720*/  BRA `(.L_x_87) ;  /* 0x0000000000087947 */ /* 0x000fea0003800000 */
.L_x_85:
[----:B------:R-:W-:Y:S02]  /*4730*/  MOV R2, 0x4750 ;  /* 0x0000475000027802 */ /* 0x000fe40000000f00 */
[----:B---3-5:R-:W-:Y:S05]  /*4740*/  CALL.REL.NOINC `($__internal_2_$__cuda_sm10x_tcgen05_guardrail_trap_unallocated_columns_being_dealloced) ;  /* 0x0000004800707944 */ /* 0x028fea0003c00000 */
.L_x_87:
[----:B------:R-:W-:Y:S01]  /*4750*/  NOP ;  /* 0x0000000000007918 */ /* 0x000fe20000000000 */
[----:B------:R-:W-:Y:S05]  /*4760*/  EXIT ;  /* 0x000000000000794d */ /* 0x000fea0003800000 */
.L_x_69:
[----:B------:R-:W-:-:S09]  /*4770*/  UISETP.NE.OR UP0, UPT, UR17, 0x3, !UP3 ;  /* 0x000000031100788c */ /* 0x000fd2000df05670 */
[----:B------:R-:W-:Y:S05]  /*4780*/  BRA.U UP0, `(.L_x_88) ;  /* 0x0000000d00807547 */ /* 0x000fea000b800000 */
[----:B------:R-:W2:Y:S01]  /*4790*/  LDCU UR32, c[0x0][0x370] ;  /* 0x00006e00ff2077ac */ /* 0x000ea20008000800 */
[----:B------:R-:W3:Y:S01]  /*47a0*/  LDC.64 R16, c[0x0][0x348] ;  /* 0x0000d200ff107b82 */ /* 0x000ee20000000a00 */
[----:B------:R-:W-:Y:S02]  /*47b0*/  HFMA2 R13, -RZ, RZ, 0, 0 ;  /* 0x00000000ff0d7431 */ /* 0x000fe400000001ff */
[----:B------:R-:W-:Y:S01]  /*47c0*/  IMAD.MOV.U32 R15, RZ, RZ, 0x1 ;  /* 0x00000001ff0f7424 */ /* 0x000fe200078e00ff */
[----:B------:R-:W2:Y:S01]  /*47d0*/  LDCU.128 UR28, c[0x0][0xb10] ;  /* 0x00016200ff1c77ac */ /* 0x000ea20008000c00 */
[----:B------:R-:W-:Y:S01]  /*47e0*/  IMAD.MOV.U32 R14, RZ, RZ, RZ ;  /* 0x000000ffff0e7224 */ /* 0x000fe200078e00ff */
[----:B------:R-:W-:Y:S01]  /*47f0*/  MOV R7, 0x1000 ;  /* 0x0000100000077802 */ /* 0x000fe20000000f00 */
[----:B------:R-:W4:Y:S01]  /*4800*/  LDCU UR27, c[0x0][0x374] ;  /* 0x00006e80ff1b77ac */ /* 0x000f220008000800 */
[----:B------:R-:W1:Y:S01]  /*4810*/  LDC.64 R2, c[0x0][0x888] ;  /* 0x00022200ff027b82 */ /* 0x000e620000000a00 */
[----:B------:R-:W4:Y:S01]  /*4820*/  LDCU UR15, c[0x0][0xb0c] ;  /* 0x00016180ff0f77ac */ /* 0x000f220008000800 */
[----:B------:R-:W3:Y:S06]  /*4830*/  LDCU UR38, c[0x0][0xb20] ;  /* 0x00016400ff2677ac */ /* 0x000eec0008000800 */
[----:B------:R-:W1:Y:S01]  /*4840*/  LDC.64 R4, c[0x0][0x890] ;  /* 0x00022400ff047b82 */ /* 0x000e620000000a00 */
[----:B------:R-:W3:Y:S01]  /*4850*/  LDCU UR4, c[0x0][0xb30] ;  /* 0x00016600ff0477ac */ /* 0x000ee20008000800 */
[----:B------:R-:W-:Y:S01]  /*4860*/  UMOV UR21, 0x400 ;  /* 0x0000040000157882 */ /* 0x000fe20000000000 */
[----:B--2---:R-:W-:-:S02]  /*4870*/  UIMAD.WIDE.U32 UR6, UR32, UR28, URZ ;  /* 0x0000001c200672a5 */ /* 0x004fc4000f8e00ff */
[----:B----4-:R-:W-:Y:S02]  /*4880*/  UIMAD.WIDE.U32 UR8, UR27, UR31, URZ ;  /* 0x0000001f1b0872a5 */ /* 0x010fe4000f8e00ff */
[----:B------:R-:W-:Y:S02]  /*4890*/  ULEA UR21, UR45, UR21, 0x18 ;  /* 0x000000152d157291 */ /* 0x000fe4000f8ec0ff */
[----:B------:R-:W-:Y:S02]  /*48a0*/  UPLOP3.LUT UP3, UPT, UPT, UPT, UPT, 0x40, 0x4 ;  /* 0x000000000004789c */ /* 0x000fe40003f6e870 */
[----:B------:R-:W-:Y:S01]  /*48b0*/  UIADD3 UR33, UPT, UPT, UR21, 0x118, URZ ;  /* 0x0000011815217890 */ /* 0x000fe2000fffe0ff */
[----:B------:R-:W-:Y:S01]  /*48c0*/  UMOV UR6, UR7 ;  /* 0x0000000700067c82 */ /* 0x000fe20008000000 */
[----:B------:R-:W-:Y:S01]  /*48d0*/  UMOV UR34, UR9 ;  /* 0x0000000900227c82 */ /* 0x000fe20008000000 */
[----:B------:R-:W-:Y:S02]  /*48e0*/  UISETP.GE.AND UP0, UPT, UR42, 0x1, UPT ;  /* 0x000000012a00788c */ /* 0x000fe4000bf06270 */
[----:B------:R-:W-:Y:S01]  /*48f0*/  UISETP.NE.AND UP4, UPT, UR42, 0x1, UPT ;  /* 0x000000012a00788c */ /* 0x000fe2000bf85270 */
[----:B------:R-:W2:Y:S01]  /*4900*/  LDCU.64 UR22, c[0x0][0xb28] ;  /* 0x00016500ff1677ac */ /* 0x000ea20008000a00 */
[----:B------:R-:W-:-:S02]  /*4910*/  UISETP.NE.AND UP6, UPT, UR15, 0x1, UPT ;  /* 0x000000010f00788c */ /* 0x000fc4000bfc5270 */
[----:B------:R-:W-:Y:S02]  /*4920*/  UISETP.NE.AND UP5, UPT, UR30, 0x1, UPT ;  /* 0x000000011e00788c */ /* 0x000fe4000bfa5270 */
[----:B------:R-:W-:Y:S02]  /*4930*/  UIADD3 UR17, UPT, UPT, UR21, 0x110, URZ ;  /* 0x0000011015117890 */ /* 0x000fe4000fffe0ff */
[----:B------:R-:W-:Y:S02]  /*4940*/  UPRMT UR33, UR45, 0x654, UR33 ;  /* 0x000006542d217896 */ /* 0x000fe40008000021 */
[----:B------:R-:W-:Y:S02]  /*4950*/  USHF.R.U32.HI UR35, URZ, UR29, UR6 ;  /* 0x0000001dff237299 */ /* 0x000fe40008011606 */
[----:B---3--:R-:W-:Y:S02]  /*4960*/  USHF.R.U32.HI UR34, URZ, UR38, UR34 ;  /* 0x00000026ff227299 */ /* 0x008fe40008011622 */
[----:B------:R-:W-:-:S11]  /*4970*/  UISETP.NE.AND UP2, UPT, UR4, 0x1, UPT ;  /* 0x000000010400788c */ /* 0x000fd6000bf45270 */
.L_x_97:
[C---:B------:R-:W-:Y:S02]  /*4980*/  LEA R12, R14.reuse, UR21, 0x3 ;  /* 0x000000150e0c7c11 */ /* 0x040fe4000f8e18ff */
[----:B------:R-:W-:Y:S02]  /*4990*/  SHF.L.U32 R0, R13, 0x1f, RZ ;  /* 0x0000001f0d007819 */ /* 0x000fe400000006ff */
[----:B------:R-:W-:Y:S02]  /*49a0*/  LEA R8, R14, UR21, 0x4 ;  /* 0x000000150e087c11 */ /* 0x000fe4000f8e20ff */
[----:B---3--:R-:W3:Y:S02]  /*49b0*/  SYNCS.PHASECHK.TRANS64.TRYWAIT P0, [R12+URZ+0x140], R0 ;  /* 0x000140000c0075a7 */ /* 0x008ee400080011ff */
[----:B---3--:R-:W-:Y:S05]  /*49c0*/  @!P0 BRA `(.L_x_89) ;  /* 0x0000004000f48947 */ /* 0x008fea0003800000 */
.L_x_179:
[----:B------:R-:W4:Y:S01]  /*49d0*/  LDS.128 R8, [R8+0x1d0] ;  /* 0x0001d00008087984 */ /* 0x000f220000000c00 */
[----:B------:R-:W-:Y:S01]  /*49e0*/  UISETP.GE.AND UP0, UPT, UR42, 0x1, UPT ;  /* 0x000000012a00788c */ /* 0x000fe2000bf06270 */
[----:B------:R-:W-:Y:S01]  /*49f0*/  @!PT LDS RZ, [RZ] ;  /* 0x00000000fffff984 */ /* 0x000fe20000000800 */
[----:B------:R-:W-:Y:S01]  /*4a00*/  @!PT LDS RZ, [RZ] ;  /* 0x00000000fffff984 */ /* 0x000fe20000000800 */
[----:B------:R-:W-:Y:S01]  /*4a10*/  @!PT LDS RZ, [RZ] ;  /* 0x00000000fffff984 */ /* 0x000fe20000000800 */
[----:B------:R-:W-:Y:S01]  /*4a20*/  @!PT LDS RZ, [RZ] ;  /* 0x00000000fffff984 */ /* 0x000fe20000000800 */
[----:B------:R1:W-:Y:S06]  /*4a30*/  MEMBAR.ALL.CTA ;  /* 0x0000000000007992 */ /* 0x0003ec0000008000 */
[----:B-1----:R-:W1:Y:S01]  /*4a40*/  FENCE.VIEW.ASYNC.S ;  /* 0x00000000000073c6 */ /* 0x002e620000000000 */
[----:B----4-:R-:W-:Y:S11]  /*4a50*/  LOP3.LUT P0, RZ, R10, 0x1, RZ, 0xc0, !PT ;  /* 0x000000010aff7812 */ /* 0x010ff6000780c0ff */
[----:B------:R-:W-:Y:S02]  /*4a60*/  @!UPT UIADD3 URZ, UPT, UPT, URZ, URZ, URZ ;  /* 0x000000fffffff290 */ /* 0x000fe4000fffe0ff */
[----:B-1----:R-:W-:Y:S01]  /*4a70*/  VOTEU.ANY UP1, P0 ;  /* 0x0000000000ff7886 */ /* 0x002fe20000020100 */
[----:B------:R-:W-:Y:S11]  /*4a80*/  PLOP3.LUT P0, PT, PT, PT, UP1, 0x80, 0x8 ;  /* 0x000000000008781c */ /* 0x000ff60003f0f018 */
[----:B------:R-:W-:Y:S02]  /*4a90*/  @!UPT UIADD3 URZ, UPT, UPT, URZ, URZ, URZ ;  /* 0x000000fffffff290 */ /* 0x000fe4000fffe0ff */
[----:B---3--:R-:W-:Y:S02]  /*4aa0*/  @P0 SHF.R.U32.HI R0, RZ, 0x10, R9 ;  /* 0x00000010ff000819 */ /* 0x008fe40000011609 */
[----:B------:R-:W-:Y:S02]  /*4ab0*/  @P0 MOV R6, R8 ;  /* 0x0000000800060202 */ /* 0x000fe40000000f00 */
[----:B------:R-:W-:Y:S01]  /*4ac0*/  @P0 R2UR UR4, R0 ;  /* 0x00000000000402ca */ /* 0x000fe200000e0000 */
[----:B------:R-:W-:Y:S01]  /*4ad0*/  VIADD R0, R12, 0x150 ;  /* 0x000001500c007836 */ /* 0x000fe20000000000 */
[----:B------:R-:W-:Y:S02]  /*4ae0*/  @P0 LOP3.LUT R8, R9, 0xffff, RZ, 0xc0, !PT ;  /* 0x0000ffff09080812 */ /* 0x000fe400078ec0ff */
[----:B------:R-:W-:Y:S02]  /*4af0*/  @P0 R2UR UR6, R6 ;  /* 0x00000000060602ca */ /* 0x000fe400000e0000 */
[----:B------:R-:W-:Y:S02]  /*4b00*/  PRMT R0, RZ, 0x654, R0 ;  /* 0x00000654ff007816 */ /* 0x000fe40000000000 */
[----:B------:R-:W-:Y:S02]  /*4b10*/  @P0 R2UR UR5, R8 ;  /* 0x00000000080502ca */ /* 0x000fe400000e0000 */
[----:B------:R1:W-:Y:S03]  /*4b20*/  SYNCS.ARRIVE.TRANS64.RED.A1T0 RZ, [R0+URZ], RZ ;  /* 0x000000ff00ff79a7 */ /* 0x0003e600081004ff */
[----:B------:R-:W-:Y:S04]  /*4b30*/  @UP1 UMOV UR26, UR4 ;  /* 0x00000004001a1c82 */ /* 0x000fe80008000000 */
[----:B------:R-:W-:Y:S04]  /*4b40*/  @UP1 UMOV UR14, UR6 ;  /* 0x00000006000e1c82 */ /* 0x000fe80008000000 */
[----:B------:R-:W-:Y:S01]  /*4b50*/  @UP1 UMOV UR13, UR5 ;  /* 0x00000005000d1c82 */ /* 0x000fe20008000000 */
[----:B------:R-:W-:Y:S05]  /*4b60*/  BRA.U !UP0, `(.L_x_90) ;  /* 0x0000000108a47547 */ /* 0x000fea000b800000 */
[----:B------:R-:W-:Y:S02]  /*4b70*/  UIMAD.WIDE.U32 UR8, UR13, UR31, URZ ;  /* 0x0000001f0d0872a5 */ /* 0x000fe4000f8e00ff */
[----:B------:R-:W-:Y:S02]  /*4b80*/  UIMAD.WIDE.U32 UR10, UR14, UR28, URZ ;  /* 0x0000001c0e0a72a5 */ /* 0x000fe4000f8e00ff */
[----:B------:R-:W-:Y:S02]  /*4b90*/  USEL UR4, UR27, UR34, !UP5 ;  /* 0x000000221b047287 */ /* 0x000fe4000e800000 */
[----:B------:R-:W-:Y:S02]  /*4ba0*/  USEL UR7, UR32, UR35, !UP6 ;  /* 0x0000002320077287 */ /* 0x000fe4000f000000 */
[----:B--2---:R-:W-:Y:S02]  /*4bb0*/  UIMAD.WIDE.U32 UR18, UR4, UR22, URZ ;  /* 0x00000016041272a5 */ /* 0x004fe4000f8e00ff */
[----:B------:R-:W-:Y:S01]  /*4bc0*/  UIMAD.WIDE.U32 UR24, UR7, UR22, URZ ;  /* 0x00000016071872a5 */ /* 0x000fe2000f8e00ff */
[----:B------:R-:W-:Y:S02]  /*4bd0*/  UMOV UR5, UR9 ;  /* 0x0000000900057c82 */ /* 0x000fe40008000000 */
[----:B------:R-:W-:Y:S03]  /*4be0*/  USHF.R.U32.HI UR6, URZ, UR38, UR5 ;  /* 0x00000026ff067299 */ /* 0x000fe60008011605 */
[----:B------:R-:W-:Y:S01]  /*4bf0*/  UMOV UR5, UR11 ;  /* 0x0000000b00057c82 */ /* 0x000fe20008000000 */
[----:B------:R-:W-:Y:S02]  /*4c00*/  USEL UR6, UR13, UR6, !UP5 ;  /* 0x000000060d067287 */ /* 0x000fe4000e800000 */
[----:B------:R-:W-:Y:S02]  /*4c10*/  USHF.R.U32.HI UR8, URZ, UR29, UR5 ;  /* 0x0000001dff087299 */ /* 0x000fe40008011605 */
[----:B------:R-:W-:Y:S01]  /*4c20*/  UIMAD.WIDE.U32 UR10, UR6, UR22, URZ ;  /* 0x00000016060a72a5 */ /* 0x000fe2000f8e00ff */
[----:B------:R-:W-:Y:S02]  /*4c30*/  UMOV UR5, UR19 ;  /* 0x0000001300057c82 */ /* 0x000fe40008000000 */
[----:B------:R-:W-:Y:S03]  /*4c40*/  @UP4 USHF.R.U32.HI UR4, URZ, UR23, UR5 ;  /* 0x00000017ff044299 */ /* 0x000fe60008011605 */
[----:B------:R-:W-:Y:S01]  /*4c50*/  UMOV UR5, UR25 ;  /* 0x0000001900057c82 */ /* 0x000fe20008000000 */
[----:B------:R-:W-:Y:S02]  /*4c60*/  UIMAD UR4, UR42, UR4, URZ ;  /* 0x000000042a0472a4 */ /* 0x000fe4000f8e02ff */
[----:B------:R-:W-:Y:S02]  /*4c70*/  @UP4 USHF.R.U32.HI UR7, URZ, UR23, UR5 ;  /* 0x00000017ff074299 */ /* 0x000fe40008011605 */
[----:B------:R-:W-:Y:S02]  /*4c80*/  USEL UR5, UR14, UR8, !UP6 ;  /* 0x000000080e057287 */ /* 0x000fe4000f000000 */
[----:B------:R-:W-:Y:S02]  /*4c90*/  UIMAD UR8, UR42, UR7, URZ ;  /* 0x000000072a0872a4 */ /* 0x000fe4000f8e02ff */
[----:B------:R-:W-:Y:S03]  /*4ca0*/  UISETP.GE.AND UP0, UPT, UR6, UR4, UPT ;  /* 0x000000040600728c */ /* 0x000fe6000bf06270 */
[----:B------:R-:W-:Y:S01]  /*4cb0*/  UMOV UR4, UR11 ;  /* 0x0000000b00047c82 */ /* 0x000fe20008000000 */
[----:B------:R-:W-:Y:S02]  /*4cc0*/  UISETP.GE.OR UP0, UPT, UR5, UR8, UP0 ;  /* 0x000000080500728c */ /* 0x000fe40008706670 */
[----:B------:R-:W-:Y:S02]  /*4cd0*/  USHF.R.U32.HI UR4, URZ, UR23, UR4 ;  /* 0x00000017ff047299 */ /* 0x000fe40008011604 */
[----:B------:R-:W-:Y:S02]  /*4ce0*/  UIMAD.WIDE.U32 UR8, UR5, UR22, URZ ;  /* 0x00000016050872a5 */ /* 0x000fe4000f8e00ff */
[----:B------:R-:W-:Y:S04]  /*4cf0*/  USEL UR10, UR6, UR4, !UP4 ;  /* 0x00000004060a7287 */ /* 0x000fe8000e000000 */
[----:B------:R-:W-:Y:S01]  /*4d00*/  UIADD3 UR11, UPT, UPT, -UR10, URZ, URZ ;  /* 0x000000ff0a0b7290 */ /* 0x000fe2000fffe1ff */
[----:B------:R-:W-:Y:S02]  /*4d10*/  @!UP0 UMOV UR4, UR9 ;  /* 0x0000000900048c82 */ /* 0x000fe40008000000 */
[----:B------:R-:W-:Y:S02]  /*4d20*/  @!UP0 USHF.R.U32.HI UR4, URZ, UR23, UR4 ;  /* 0x00000017ff048299 */ /* 0x000fe40008011604 */
[----:B------:R-:W-:Y:S02]  /*4d30*/  UIMAD UR8, UR42, UR11, UR6 ;  /* 0x0000000b2a0872a4 */ /* 0x000fe4000f8e0206 */
[----:B------:R-:W-:Y:S04]  /*4d40*/  @!UP0 USEL UR4, UR5, UR4, !UP4 ;  /* 0x0000000405048287 */ /* 0x000fe8000e000000 */
[----:B------:R-:W-:Y:S02]  /*4d50*/  @!UP0 UIMAD UR8, UR7, UR8, UR4 ;  /* 0x00000008070882a4 */ /* 0x000fe4000f8e0204 */
[----:B------:R-:W-:Y:S02]  /*4d60*/  @!UP0 UIADD3 UR9, UPT, UPT, UR10, -UR4, URZ ;  /* 0x800000040a098290 */ /* 0x000fe4000fffe0ff */
[----:B------:R-:W-:Y:S02]  /*4d70*/  UIADD3 UR4, UPT, UPT, -UR5, URZ, URZ ;  /* 0x000000ff05047290 */ /* 0x000fe4000fffe1ff */
[----:B------:R-:W-:Y:S02]  /*4d80*/  UIADD3 UR7, UPT, UPT, -UR6, URZ, URZ ;  /* 0x000000ff06077290 */ /* 0x000fe4000fffe1ff */
[----:B------:R-:W-:Y:S02]  /*4d90*/  @!UP0 UIMAD UR6, UR9, UR42, UR5 ;  /* 0x0000002a090682a4 */ /* 0x000fe4000f8e0205 */
[----:B------:R-:W-:Y:S02]  /*4da0*/  UIMAD UR14, UR15, UR4, UR14 ;  /* 0x000000040f0e72a4 */ /* 0x000fe4000f8e020e */
[----:B------:R-:W-:Y:S01]  /*4db0*/  UIMAD UR13, UR30, UR7, UR13 ;  /* 0x000000071e0d72a4 */ /* 0x000fe2000f8e020d */
[----:B------:R-:W-:Y:S02]  /*4dc0*/  @!UP0 UMOV UR5, UR8 ;  /* 0x0000000800058c82 */ /* 0x000fe40008000000 */
[----:B------:R-:W-:Y:S02]  /*4dd0*/  UIMAD UR14, UR5, UR15, UR14 ;  /* 0x0000000f050e72a4 */ /* 0x000fe4000f8e020e */
[----:B------:R-:W-:Y:S11]  /*4de0*/  UIMAD UR13, UR6, UR30, UR13 ;  /* 0x0000001e060d72a4 */ /* 0x000ff6000f8e020d */
[----:B------:R-:W-:Y:S01]  /*4df0*/  @!UPT UIADD3 URZ, UPT, UPT, URZ, URZ, URZ ;  /* 0x000000fffffff290 */ /* 0x000fe2000fffe0ff */
.L_x_90:
[----:B------:R-:W3:Y:S01]  /*4e00*/  @!UP2 LDCU.128 UR8, c[0x0][0xb10] ;  /* 0x00016200ff08a7ac */ /* 0x000ee20008000c00 */
[C---:B------:R-:W-:Y:S02]  /*4e10*/  ISETP.NE.U32.AND P1, PT, R4.reuse, RZ, PT ;  /* 0x000000ff0400720c */ /* 0x040fe40003f25070 */
[----:B------:R-:W-:Y:S02]  /*4e20*/  ISETP.NE.U32.AND P0, PT, R4, RZ, PT ;  /* 0x000000ff0400720c */ /* 0x000fe40003f05070 */
[C---:B------:R-:W-:Y:S02]  /*4e30*/  ISETP.NE.AND.EX P1, PT, R5.reuse, RZ, PT, P1 ;  /* 0x000000ff0500720c */ /* 0x040fe40003f25310 */
[----:B------:R-:W-:Y:S01]  /*4e40*/  ISETP.NE.AND.EX P0, PT, R5, RZ, PT, P0 ;  /* 0x000000ff0500720c */ /* 0x000fe20003f05300 */
[----:B------:R-:W4:Y:S01]  /*4e50*/  @!UP2 LDCU UR5, c[0x0][0xb0c] ;  /* 0x00016180ff05a7ac */ /* 0x000f220008000800 */
[----:B------:R-:W-:Y:S01]  /*4e60*/  SHF.L.U32 R9, R15, 0x1f, RZ ;  /* 0x0000001f0f097819 */ /* 0x000fe200000006ff */
[----:B------:R-:W-:Y:S02]  /*4e70*/  USHF.L.U32 UR19, UR16, 0x6, URZ ;  /* 0x0000000610137899 */ /* 0x000fe400080006ff */
[----:B------:R-:W-:Y:S02]  /*4e80*/  USHF.L.U32 UR18, UR20, 0x7, URZ ;  /* 0x0000000714127899 */ /* 0x000fe400080006ff */
[----:B---3--:R-:W-:Y:S07]  /*4e90*/  UIMAD.WIDE.U32 UR6, UR14, UR8, URZ ;  /* 0x000000080e0672a5 */ /* 0x008fee000f8e00ff */
[----:B------:R-:W-:Y:S01]  /*4ea0*/  @!UP2 UMOV UR4, UR7 ;  /* 0x000000070004ac82 */ /* 0x000fe20008000000 */
[----:B----4-:R-:W-:Y:S02]  /*4eb0*/  @!UP2 UISETP.NE.AND UP0, UPT, UR5, 0x1, UPT ;  /* 0x000000010500a88c */ /* 0x010fe4000bf05270 */
[----:B------:R-:W-:Y:S02]  /*4ec0*/  @!UP2 USHF.R.U32.HI UR4, URZ, UR9, UR4 ;  /* 0x00000009ff04a299 */ /* 0x000fe40008011604 */
[----:B------:R-:W-:Y:S02]  /*4ed0*/  UIMAD.WIDE.U32 UR6, UR13, UR11, URZ ;  /* 0x0000000b0d0672a5 */ /* 0x000fe4000f8e00ff */
[----:B------:R-:W-:Y:S02]  /*4ee0*/  @!UP2 USEL UR8, UR14, UR4, !UP0 ;  /* 0x000000040e08a287 */ /* 0x000fe4000c000000 */
[----:B------:R-:W-:Y:S03]  /*4ef0*/  @!UP2 UISETP.NE.AND UP0, UPT, UR10, 0x1, UPT ;  /* 0x000000010a00a88c */ /* 0x000fe6000bf05270 */
[----:B------:R-:W-:Y:S02]  /*4f00*/  @!UP2 UMOV UR6, UR7 ;  /* 0x000000070006ac82 */ /* 0x000fe40008000000 */
[----:B------:R-:W3:Y:S02]  /*4f10*/  @!UP2 LDCU UR4, c[0x0][0xb20] ;  /* 0x00016400ff04a7ac */ /* 0x000ee40008000800 */
[----:B---3--:R-:W-:Y:S04]  /*4f20*/  @!UP2 USHF.R.U32.HI UR6, URZ, UR4, UR6 ;  /* 0x00000004ff06a299 */ /* 0x008fe80008011606 */
[----:B------:R-:W-:Y:S04]  /*4f30*/  @!UP2 USEL UR6, UR13, UR6, !UP0 ;  /* 0x000000060d06a287 */ /* 0x000fe8000c000000 */
[----:B------:R-:W-:Y:S02]  /*4f40*/  @!UP2 UIADD3 UR4, UPT, UPT, -UR8, UR6, URZ ;  /* 0x000000060804a290 */ /* 0x000fe4000fffe1ff */
[----:B------:R-:W-:Y:S02]  /*4f50*/  @!UP2 UIADD3 UR6, UPT, UPT, UR8, -UR6, URZ ;  /* 0x800000060806a290 */ /* 0x000fe4000fffe0ff */
[----:B------:R-:W-:Y:S02]  /*4f60*/  @!UP2 UIMAD UR14, UR4, UR5, UR14 ;  /* 0x00000005040ea2a4 */ /* 0x000fe4000f8e020e */
[----:B------:R-:W-:Y:S01]  /*4f70*/  @!UP2 UIMAD UR13, UR6, UR10, UR13 ;  /* 0x0000000a060da2a4 */ /* 0x000fe2000f8e020d */
[----:B------:R-:W-:Y:S11]  /*4f80*/  BRA.U UP3, `(.L_x_91) ;  /* 0x0000000103107547 */ /* 0x000ff6000b800000 */
[----:B------:R-:W-:Y:S04]  /*4f90*/  MOV R6, UR37 ;  /* 0x0000002500067c02 */ /* 0x000fe80008000f00 */
[----:B------:R-:W-:Y:S04]  /*4fa0*/  SHF.L.U32 R6, R6, 0x1f, RZ ;  /* 0x0000001f06067819 */ /* 0x000fe800000006ff */
[----:B------:R-:W3:Y:S02]  /*4fb0*/  SYNCS.PHASECHK.TRANS64.TRYWAIT P2, [UR21+0x138], R6 ;  /* 0x00013806ff0075a7 */ /* 0x000ee40008041115 */
[----:B---3--:R-:W-:Y:S05]  /*4fc0*/  @!P2 BRA `(.L_x_92) ;  /* 0x0000003c0088a947 */ /* 0x008fea0003800000 */
.L_x_91:
[----:B------:R-:W-:Y:S05]  /*4fd0*/  @!P1 BRA `(.L_x_93) ;  /* 0x0000000000309947 */ /* 0x000fea0003800000 */
[----:B------:R-:W-:Y:S01]  /*4fe0*/  ISETP.NE.U32.AND P1, PT, R2, RZ, PT ;  /* 0x000000ff0200720c */ /* 0x000fe20003f25070 */
[----:B------:R-:W3:Y:S01]  /*4ff0*/  LDCU.64 UR4, c[0x0][0x358] ;  /* 0x00006b00ff0477ac */ /* 0x000ee20008000a00 */
[----:B------:R-:W-:Y:S02]  /*5000*/  IMAD.MOV.U32 R74, RZ, RZ, 0x1 ;  /* 0x00000001ff4a7424 */ /* 0x000fe400078e00ff */
[----:B------:R-:W-:Y:S11]  /*5010*/  ISETP.NE.AND.EX P1, PT, R3, RZ, PT, P1 ;  /* 0x000000ff0300720c */ /* 0x000ff60003f25310 */
[----:B------:R-:W-:Y:S02]  /*5020*/  @!UPT UIADD3 URZ, UPT, UPT, URZ, URZ, URZ ;  /* 0x000000fffffff290 */ /* 0x000fe4000fffe0ff */
[----:B------:R-:W4:Y:S01]  /*5030*/  @P1 LDC.64 R10, c[0x0][0x888] ;  /* 0x00022200ff0a1b82 */ /* 0x000f220000000a00 */
[----:B-1----:R-:W-:Y:S04]  /*5040*/  @P1 IMAD R0, R4, UR36, RZ ;  /* 0x0000002404001c24 */ /* 0x002fe8000f8e02ff */
[----:B----4-:R-:W-:Y:S04]  /*5050*/  @P1 IMAD.WIDE R10, R0, 0x4, R10 ;  /* 0x00000004000a1825 */ /* 0x010fe800078e020a */
[----:B------:R-:W-:Y:S01]  /*5060*/  HFMA2 R0, -RZ, RZ, 0, 5.9604644775390625e-08 ;  /* 0x00000001ff007431 */ /* 0x000fe200000001ff */
[----:B---3-5:R3:W5:Y:S04]  /*5070*/  @P1 LDG.E R40, desc[UR4][R10.64] ;  /* 0x000000040a281981 */ /* 0x028768000c1e1900 */
[----:B------:R-:W-:Y:S01]  /*5080*/  @!P1 PRMT R74, R0, 0x7610, R74 ;  /* 0x00007610004a9816 */ /* 0x000fe2000000004a */
[----:B---3--:R-:W4:Y:S06]  /*5090*/  @!P1 LDC R40, c[0x0][0x880] ;  /* 0x00022000ff289b82 */ /* 0x008f2c0000000800 */
.L_x_93:
[----:B----45:R-:W-:Y:S01]  /*50a0*/  @!P0 ISETP.EQ.AND P1, PT, R40, RZ, PT ;  /* 0x000000ff2800820c */ /* 0x030fe20003f22270 */
[----:B------:R-:W-:Y:S01]  /*50b0*/  @!UPT UIADD3 URZ, UPT, UPT, URZ, URZ, URZ ;  /* 0x000000fffffff290 */ /* 0x000fe2000fffe0ff */
[----:B------:R-:W-:Y:S11]  /*50c0*/  @!P0 BRA `(.L_x_94) ;  /* 0x0000000000188947 */ /* 0x000ff60003800000 */
[----:B------:R-:W-:Y:S02]  /*50d0*/  LOP3.LUT P0, RZ, R74, 0xff, RZ, 0xc0, !PT ;  /* 0x000000ff4aff7812 */ /* 0x000fe4000780c0ff */
[----:B------:R-:W-:Y:S04]  /*50e0*/  ISETP.NE.U32.AND P1, PT, R2, RZ, PT ;  /* 0x000000ff0200720c */ /* 0x000fe80003f25070 */
[----:B------:R-:W-:Y:S04]  /*50f0*/  ISETP.NE.AND.EX P1, PT, R3, RZ, PT, P1 ;  /* 0x000000ff0300720c */ /* 0x000fe80003f25310 */
[----:B------:R-:W-:Y:S03]  /*5100*/  PLOP3.LUT P1, PT, P1, PT, PT, 0x8, 0x80 ;  /* 0x000000000080781c */ /* 0x000fe60000f2e170 */
[----:B------:R-:W-:Y:S11]  /*5110*/  @P0 ISETP.EQ.AND P1, PT, R40, RZ, PT ;  /* 0x000000ff2800020c */ /* 0x000ff60003f22270 */
[----:B------:R-:W-:Y:S02]  /*5120*/  @!UPT UIADD3 URZ, UPT, UPT, URZ, URZ, URZ ;  /* 0x000000fffffff290 */ /* 0x000fe4000fffe0ff */
.L_x_94:
[----:B------:R-:W3:Y:S01]  /*5130*/  SYNCS.PHASECHK.TRANS64.TRYWAIT P2, [UR21+0x120], R9 ;  /* 0x00012009ff0075a7 */ /* 0x000ee20008041115 */
[----:B------:R-:W-:Y:S04]  /*5140*/  ELECT P0, URZ, PT ;  /* 0x0000000000ff782f */ /* 0x000fe80003800000 */
[----:B------:R-:W-:Y:S11]  /*5150*/  PLOP3.LUT P1, PT, P1, P0, PT, 0xf2, 0x2f ;  /* 0x00000000002f781c */ /* 0x000ff60000f21e72 */
[----:B------:R-:W-:Y:S02]  /*5160*/  @!UPT UIADD3 URZ, UPT, UPT, URZ, URZ, URZ ;  /* 0x000000fffffff290 */ /* 0x000fe4000fffe0ff */
[----:B------:R-:W-:Y:S05]  /*5170*/  @!P1 IADD3 R8, P0, PT, R16, 0x580, RZ ;  /* 0x0000058010089810 */ /* 0x000fea0007f1e0ff */
[----:B-1----:R-:W-:Y:S01]  /*5180*/  @!P1 IMAD.X R6, RZ, RZ, R17, P0 ;  /* 0x000000ffff069224 */ /* 0x002fe200000e0611 */
[----:B---3--:R-:W-:Y:S07]  /*5190*/  @!P2 BRA `(.L_x_95) ;  /* 0x0000003c002ca947 */ /* 0x008fee0003800000 */
.L_x_182:
[----:B------:R-:W-:Y:S01]  /*51a0*/  @!P1 R2UR UR5, R8 ;  /* 0x00000000080592ca */ /* 0x000fe200000e0000 */
[----:B------:R-:W-:Y:S01]  /*51b0*/  VOTEU.ALL UP0, P1 ;  /* 0x0000000000ff7886 */ /* 0x000fe20000800000 */
[----:B------:R-:W-:Y:S01]  /*51c0*/  @!P1 R2UR UR4, R6 ;  /* 0x00000000060492ca */ /* 0x000fe200000e0000 */
[----:B-1----:R-:W-:Y:S01]  /*51d0*/  @!P1 IMAD.MOV.U32 R0, RZ, RZ, 0x1000 ;  /* 0x00001000ff009424 */ /* 0x002fe200078e00ff */
[----:B------:R-:W-:Y:S01]  /*51e0*/  UMOV UR8, 0x0 ;  /* 0x0000000000087882 */ /* 0x000fe20000000000 */
[----:B------:R-:W-:Y:S01]  /*51f0*/  UMOV UR9, 0x10000000 ;  /* 0x1000000000097882 */ /* 0x000fe20000000000 */
[----:B------:R-:W-:Y:S01]  /*5200*/  @!UP0 UIADD3 UR16, UPT, UPT, UR21, 0x200, URZ ;  /* 0x0000020015108890 */ /* 0x000fe2000fffe0ff */
[----:B------:R-:W-:Y:S01]  /*5210*/  VIADD R14, R14, 0x1 ;  /* 0x000000010e0e7836 */ /* 0x000fe20000000000 */
[----:B------:R-:W-:Y:S01]  /*5220*/  VOTEU.ALL UP0, P1 ;  /* 0x0000000000ff7886 */ /* 0x000fe20000800000 */
[----:B------:R-:W-:Y:S01]  /*5230*/  UMOV UR20, UR36 ;  /* 0x0000002400147c82 */ /* 0x000fe20008000000 */
[----:B------:R-:W-:Y:S03]  /*5240*/  UPRMT UR6, UR45, 0x654, UR17 ;  /* 0x000006542d067896 */ /* 0x000fe60008000011 */
[----:B------:R-:W-:Y:S02]  /*5250*/  IMAD.U32 R10, RZ, RZ, UR5 ;  /* 0x00000005ff0a7e24 */ /* 0x000fe4000f8e00ff */
[----:B------:R-:W-:Y:S03]  /*5260*/  IMAD.U32 R11, RZ, RZ, UR4 ;  /* 0x00000004ff0b7e24 */ /* 0x000fe6000f8e00ff */
[----:B------:R-:W-:Y:S02]  /*5270*/  @!P1 R2UR UR4, R10 ;  /* 0x000000000a0492ca */ /* 0x000fe400000e0000 */
[----:B------:R-:W-:Y:S11]  /*5280*/  @!P1 R2UR UR5, R11 ;  /* 0x000000000b0592ca */ /* 0x000ff600000e0000 */
[----:B------:R-:W-:Y:S02]  /*5290*/  @!UPT UIADD3 URZ, UPT, UPT, URZ, URZ, URZ ;  /* 0x000000fffffff290 */ /* 0x000fe4000fffe0ff */
[----:B------:R1:W-:Y:S01]  /*52a0*/  @!UP0 UTMALDG.3D [UR16], [UR4], desc[UR8] ;  /* 0x00000810040085b4 */ /* 0x0003e20008011000 */
[----:B------:R1:W-:Y:S01]  /*52b0*/  @!P1 SYNCS.ARRIVE.TRANS64.RED.A0TR RZ, [UR21+0x110], R0 ;  /* 0x00011000ffff99a7 */ /* 0x0003e20008300415 */
[----:B------:R-:W-:Y:S01]  /*52c0*/  SYNCS.ARRIVE.TRANS64.RED.A1T0 RZ, [UR6], RZ ;  /* 0x000000ffffff79a7 */ /* 0x000fe20008100406 */
[----:B------:R-:W3:Y:S02]  /*52d0*/  SYNCS.PHASECHK.TRANS64.TRYWAIT P0, [UR21+0x128], R9 ;  /* 0x00012809ff0075a7 */ /* 0x000ee40008001115 */
[----:B-1-3--:R-:W-:Y:S05]  /*52e0*/  @!P0 BRA `(.L_x_96) ;  /* 0x0000003800f08947 */ /* 0x00afea0003800000 */
.L_x_184:
[----:B------:R-:W-:Y:S01]  /*52f0*/  @!P1 IADD3 R6, P0, PT, R16, 0x580, RZ ;  /* 0x0000058010069810 */ /* 0x000fe20007f1e0ff */
[----:B------:R-:W-:Y:S01]  /*5300*/  VOTEU.ALL UP0, P1 ;  /* 0x0000000000ff7886 */ /* 0x000fe20000800000 */
[----:B------:R-:W-:Y:S01]  /*5310*/  UMOV UR6, 0x0 ;  /* 0x0000000000067882 */ /* 0x000fe20000000000 */
[----:B------:R-:W-:Y:S01]  /*5320*/  UMOV UR7, 0x10000000 ;  /* 0x1000000000077882 */ /* 0x000fe20000000000 */
[----:B------:R-:W-:Y:S01]  /*5330*/  @!P1 R2UR UR5, R6 ;  /* 0x00000000060592ca */ /* 0x000fe200000e0000 */
[----:B-1----:R-:W-:Y:S01]  /*5340*/  @!P1 IMAD.X R0, RZ, RZ, R17, P0 ;  /* 0x000000ffff009224 */ /* 0x002fe200000e0611 */
[----:B------:R-:W-:Y:S01]  /*5350*/  @!UP0 UIADD3 UR10, UPT, UPT, UR18, 0x40, URZ ;  /* 0x00000040120a8890 */ /* 0x000fe2000fffe0ff */
[----:B------:R-:W-:Y:S01]  /*5360*/  R2UR UR16, R76 ;  /* 0x000000004c1072ca */ /* 0x000fe200000e0000 */
[----:B------:R-:W-:Y:S01]  /*5370*/  @!UP0 UIADD3 UR8, UPT, UPT, UR21, 0x1200, URZ ;  /* 0x0000120015088890 */ /* 0x000fe2000fffe0ff */
[----:B------:R-:W-:Y:S01]  /*5380*/  ISETP.NE.AND P0, PT, R14, 0x2, PT ;  /* 0x000000020e00780c */ /* 0x000fe20003f05270 */
[----:B------:R-:W-:Y:S01]  /*5390*/  @!UP0 UIADD3 UR9, UPT, UPT, UR21, 0x118, URZ ;  /* 0x0000011815098890 */ /* 0x000fe2000fffe0ff */
[----:B------:R-:W-:Y:S01]  /*53a0*/  @!P1 R2UR UR4, R0 ;  /* 0x00000000000492ca */ /* 0x000fe200000e0000 */
[----:B------:R-:W-:Y:S01]  /*53b0*/  VOTEU.ALL UP0, P1 ;  /* 0x0000000000ff7886 */ /* 0x000fe20000800000 */
[----:B------:R-:W-:Y:S01]  /*53c0*/  UMOV UR11, UR19 ;  /* 0x00000013000b7c82 */ /* 0x000fe20008000000 */
[----:B------:R-:W-:Y:S01]  /*53d0*/  UMOV UR12, UR36 ;  /* 0x00000024000c7c82 */ /* 0x000fe20008000000 */
[----:B------:R-:W-:Y:S01]  /*53e0*/  SEL R0, RZ, 0x1, P0 ;  /* 0x00000001ff007807 */ /* 0x000fe20000000000 */
[----:B------:R-:W-:Y:S01]  /*53f0*/  UPLOP3.LUT UP3, UPT, UPT, UPT, UPT, 0x80, 0x8 ;  /* 0x000000000008789c */ /* 0x000fe20003f6f070 */
[----:B------:R-:W-:Y:S01]  /*5400*/  IMAD.U32 R8, RZ, RZ, UR5 ;  /* 0x00000005ff087e24 */ /* 0x000fe2000f8e00ff */
[----:B------:R-:W-:Y:S01]  /*5410*/  LOP3.LUT R15, R15, 0x1, RZ, 0x3c, !PT ;  /* 0x000000010f0f7812 */ /* 0x000fe200078e3cff */
[----:B------:R-:W-:Y:S01]  /*5420*/  UMOV UR36, UR26 ;  /* 0x0000001a00247c82 */ /* 0x000fe20008000000 */
[----:B------:R-:W-:Y:S01]  /*5430*/  LOP3.LUT R13, R13, R0, RZ, 0x3c, !PT ;  /* 0x000000000d0d7212 */ /* 0x000fe200078e3cff */
[----:B------:R-:W-:Y:S01]  /*5440*/  UIADD3 UR20, UPT, UPT, UR13, UR16, URZ ;  /* 0x000000100d147290 */ /* 0x000fe2000fffe0ff */
[----:B------:R-:W-:Y:S01]  /*5450*/  SEL R14, R14, RZ, P0 ;  /* 0x000000ff0e0e7207 */ /* 0x000fe20000000000 */
[----:B------:R-:W-:Y:S01]  /*5460*/  UIADD3 UR16, UPT, UPT, UR14, UR63, URZ ;  /* 0x0000003f0e107290 */ /* 0x000fe2000fffe0ff */
[----:B------:R-:W-:Y:S01]  /*5470*/  IMAD.U32 R9, RZ, RZ, UR4 ;  /* 0x00000004ff097e24 */ /* 0x000fe2000f8e00ff */
[----:B------:R-:W-:Y:S04]  /*5480*/  @!P1 R2UR UR4, R8 ;  /* 0x00000000080492ca */ /* 0x000fe800000e0000 */
[----:B------:R-:W-:Y:S11]  /*5490*/  @!P1 R2UR UR5, R9 ;  /* 0x00000000090592ca */ /* 0x000ff600000e0000 */
[----:B------:R-:W-:Y:S02]  /*54a0*/  @!UPT UIADD3 URZ, UPT, UPT, URZ, URZ, URZ ;  /* 0x000000fffffff290 */ /* 0x000fe4000fffe0ff */
[----:B------:R3:W-:Y:S01]  /*54b0*/  @!UP0 UTMALDG.3D [UR8], [UR4], desc[UR6] ;  /* 0x00000608040085b4 */ /* 0x0007e20008011000 */
[----:B------:R3:W-:Y:S01]  /*54c0*/  @!P1 SYNCS.ARRIVE.TRANS64.RED.A0TR RZ, [UR21+0x118], R7 ;  /* 0x00011807ffff99a7 */ /* 0x0007e20008300415 */
[----:B------:R-:W-:Y:S01]  /*54d0*/  SYNCS.ARRIVE.TRANS64.RED.A1T0 RZ, [UR33], RZ ;  /* 0x000000ffffff79a7 */ /* 0x000fe20008100421 */
[----:B------:R-:W-:Y:S05]  /*54e0*/  BRA.U UP1, `(.L_x_97) ;  /* 0xfffffff501247547 */ /* 0x000fea000b83ffff */
[----:B------:R-:W-:-:S04]  /*54f0*/  SHF.L.U32 R2, R15, 0x1f, RZ ;  /* 0x0000001f0f027819 */ /* 0x000fc800000006ff */
[----:B------:R-:W1:Y:S02]  /*5500*/  SYNCS.PHASECHK.TRANS64.TRYWAIT P0, [UR21+0x120], R2 ;  /* 0x00012002ff0075a7 */ /* 0x000e640008001115 */
[----:B-1----:R-:W-:Y:S05]  /*5510*/  @!P0 BRA `(.L_x_98) ;  /* 0x00000038007c8947 */ /* 0x002fea0003800000 */
.L_x_186:
[----:B-1----:R-:W-:-:S07]  /*5520*/  MOV R0, UR21 ;  /* 0x0000001500007c02 */ /* 0x002fce0008000f00 */
.L_x_99:
[----:B-1----:R-:W-:-:S04]  /*5530*/  SHF.L.U32 R2, R15, 0x1f, RZ ;  /* 0x0000001f0f027819 */ /* 0x002fc800000006ff */
[----:B------:R1:W4:Y:S03]  /*5540*/  SYNCS.PHASECHK.TRANS64.TRYWAIT P0, [R0+URZ+0x128], R2 ;  /* 0x00012802000075a7 */ /* 0x00032600080011ff */
[----:B----4-:R-:W-:Y:S05]  /*5550*/  @!P0 NANOSLEEP.SYNCS 0x989680 ;  /* 0x009896800000895d */ /* 0x010fea0003900000 */
[----:B------:R-:W4:Y:S02]  /*5560*/  @!P0 SYNCS.PHASECHK.TRANS64 P0, [R0+URZ+0x128], R2 ;  /* 0x00012802000085a7 */ /* 0x000f2400080010ff */
[----:B--234-:R-:W-:Y:S05]  /*5570*/  @P0 EXIT ;  /* 0x000000000000094d */ /* 0x01cfea0003800000 */
[----:B------:R-:W-:Y:S05]  /*5580*/  BRA `(.L_x_99) ;  /* 0xfffffffc00e87947 */ /* 0x000fea000383ffff */
.L_x_88:
[----:B------:R-:W-:-:S06]  /*5590*/  UISETP.GE.AND UP0, UPT, UR17, 0x4, UPT ;  /* 0x000000041100788c */ /* 0x000fcc000bf06270 */
[----:B------:R-:W-:-:S13]  /*55a0*/  PLOP3.LUT P0, PT, PT, PT, UP0, 0x80, 0x8 ;  /* 0x000000000008781c */ /* 0x000fda0003f0f008 */
[----:B-1----:R-:W-:Y:S05]  /*55b0*/  @!P0 EXIT ;  /* 0x000000000000894d */ /* 0x002fea0003800000 */
[----:B------:R-:W-:Y:S01]  /*55c0*/  BAR.SYNC.DEFER_BLOCKING 0x6, 0xa0 ;  /* 0x0182800000007b1d */ /* 0x000fe20000010000 */
[C---:B------:R-:W-:Y:S01]  /*55d0*/  IMAD.SHL.U32 R7, R84.reuse, 0x40, RZ ;  /* 0x0000004054077824 */ /* 0x040fe200078e00ff */
[C---:B------:R-:W-:Y:S01]  /*55e0*/  LOP3.LUT R86, R84.reuse, 0x60, RZ, 0xc0, !PT ;  /* 0x0000006054567812 */ /* 0x040fe200078ec0ff */
[C---:B------:R-:W-:Y:S01]  /*55f0*/  IMAD.SHL.U32 R4, R84.reuse, 0x20, RZ ;  /* 0x0000002054047824 */ /* 0x040fe200078e00ff */
[----:B------:R-:W-:Y:S01]  /*5600*/  CS2R R82, SRZ ;  /* 0x0000000000527805 */ /* 0x000fe2000001ff00 */
[C---:B------:R-:W-:Y:S01]  /*5610*/  IMAD.SHL.U32 R5, R84.reuse, 0x8, RZ ;  /* 0x0000000854057824 */ /* 0x040fe200078e00ff */
[----:B------:R-:W-:Y:S02]  /*5620*/  UMOV UR44, 0x400 ;  /* 0x00000400002c7882 */ /* 0x000fe40000000000 */
[----:B------:R-:W1:Y:S01]  /*5630*/  LDC.64 R72, c[0x0][0x8b0] ;  /* 0x00022c00ff487b82 */ /* 0x000e620000000a00 */
[----:B------:R-:W-:Y:S01]  /*5640*/  ULEA UR44, UR45, UR44, 0x18 ;  /* 0x0000002c2d2c7291 */ /* 0x000fe2000f8ec0ff */
[----:B------:R-:W-:Y:S01]  /*5650*/  LOP3.LUT R6, R7, 0x180, RZ, 0xc0, !PT ;  /* 0x0000018007067812 */ /* 0x000fe200078ec0ff */
[----:B------:R-:W-:Y:S01]  /*5660*/  IMAD.U32 R37, R84, 0x10000, RZ ;  /* 0x0001000054257824 */ /* 0x000fe200078e00ff */
[----:B------:R-:W-:Y:S01]  /*5670*/  LOP3.LUT R4, R4, 0xc00, RZ, 0xc0, !PT ;  /* 0x00000c0004047812 */ /* 0x000fe200078ec0ff */
[----:B------:R-:W-:Y:S01]  /*5680*/  UIADD3 UR4, UPT, UPT, UR44, 0x2200, URZ ;  /* 0x000022002c047890 */ /* 0x000fe2000fffe0ff */
[----:B------:R-:W-:Y:S01]  /*5690*/  LOP3.LUT R5, R6, 0x30, R5, 0xf8, !PT ;  /* 0x0000003006057812 */ /* 0x000fe200078ef805 */
[----:B------:R-:W-:Y:S01]  /*56a0*/  IMAD.SHL.U32 R6, R84, 0x2, RZ ;  /* 0x0000000254067824 */ /* 0x000fe200078e00ff */
[----:B------:R-:W2:Y:S01]  /*56b0*/  LDC.64 R70, c[0x0][0x8a8] ;  /* 0x00022a00ff467b82 */ /* 0x000ea20000000a00 */
[----:B------:R-:W-:Y:S01]  /*56c0*/  LOP3.LUT R4, R4, 0x40, R7, 0xf8, !PT ;  /* 0x0000004004047812 */ /* 0x000fe200078ef807 */
[----:B------:R-:W-:Y:S01]  /*56d0*/  IMAD.MOV.U32 R36, RZ, RZ, RZ ;  /* 0x000000ffff247224 */ /* 0x000fe200078e00ff */
[----:B------:R-:W-:Y:S01]  /*56e0*/  LOP3.LUT R37, R37, 0x600000, RZ, 0xc0, !PT ;  /* 0x0060000025257812 */ /* 0x000fe200078ec0ff */
[----:B------:R-:W-:Y:S01]  /*56f0*/  IMAD.MOV.U32 R78, RZ, RZ, RZ ;  /* 0x000000ffff4e7224 */ /* 0x000fe200078e00ff */
[----:B------:R-:W-:-:S02]  /*5700*/  LOP3.LUT R84, R84, 0x2, RZ, 0xc0, !PT ;  /* 0x0000000254547812 */ /* 0x000fc400078ec0ff */
[----:B------:R-:W-:Y:S02]  /*5710*/  CS2R R80, SRZ ;  /* 0x0000000000507805 */ /* 0x000fe4000001ff00 */
[----:B------:R-:W-:Y:S01]  /*5720*/  LOP3.LUT R5, R5, 0x20, R6, 0x78, !PT ;  /* 0x0000002005057812 */ /* 0x000fe200078e7806 */
[----:B------:R-:W-:Y:S01]  /*5730*/  IMAD.U32 R85, RZ, RZ, UR4 ;  /* 0x00000004ff557e24 */ /* 0x000fe2000f8e00ff */
[----:B------:R-:W3:Y:S01]  /*5740*/  LDS R0, [UR44+0x1f0] ;  /* 0x0001f02cff007984 */ /* 0x000ee20008000800 */
[----:B------:R-:W-:Y:S01]  /*5750*/  LOP3.LUT R4, R4, 0x200, R7, 0xf8, !PT ;  /* 0x0000020004047812 */ /* 0x000fe200078ef807 */
[----:B------:R-:W-:Y:S01]  /*5760*/  IMAD.MOV R79, RZ, RZ, -R84 ;  /* 0x000000ffff4f7224 */ /* 0x000fe200078e0a54 */
[----:B------:R-:W4:Y:S02]  /*5770*/  LDCU UR58, c[0x0][0x370] ;  /* 0x00006e00ff3a77ac */ /* 0x000f240008000800 */
[----:B------:R-:W-:Y:S01]  /*5780*/  LOP3.LUT R69, R4, R5, RZ, 0xfc, !PT ;  /* 0x0000000504457212 */ /* 0x000fe200078efcff */
[----:B------:R-:W1:Y:S01]  /*5790*/  LDCU UR43, c[0x0][0xb0c] ;  /* 0x00016180ff2b77ac */ /* 0x000e620008000800 */
[----:B------:R-:W1:Y:S01]  /*57a0*/  LDCU UR39, c[0x0][0xb30] ;  /* 0x00016600ff2777ac */ /* 0x000e620008000800 */
[----:B------:R-:W1:Y:S01]  /*57b0*/  LDCU.64 UR56, c[0x0][0x888] ;  /* 0x00011100ff3877ac */ /* 0x000e620008000a00 */
[----:B------:R-:W1:Y:S01]  /*57c0*/  LDCU.64 UR40, c[0x0][0xb28] ;  /* 0x00016500ff2877ac */ /* 0x000e620008000a00 */
[----:B------:R-:W1:Y:S01]  /*57d0*/  LDCU.64 UR60, c[0x0][0x890] ;  /* 0x00011200ff3c77ac */ /* 0x000e620008000a00 */
[----:B------:R-:W1:Y:S01]  /*57e0*/  LDCU.128 UR52, c[0x0][0xb10] ;  /* 0x00016200ff3477ac */ /* 0x000e620008000c00 */
[----:B------:R-:W1:Y:S01]  /*57f0*/  LDCU UR47, c[0x0][0x374] ;  /* 0x00006e80ff2f77ac */ /* 0x000e620008000800 */
[----:B------:R-:W-:Y:S01]  /*5800*/  UIADD3 UR62, UPT, UPT, UR44, 0x200, URZ ;  /* 0x000002002c3e7890 */ /* 0x000fe2000fffe0ff */
[----:B-1234-:R-:W-:-:S11]  /*5810*/  IMAD.IADD R37, R0, 0x1, R37 ;  /* 0x0000000100257824 */ /* 0x01efd600078e0225 */
.L_x_125:
[----:B------:R-:W-:Y:S02]  /*5820*/  LEA R3, R78, UR44, 0x3 ;  /* 0x0000002c4e037c11 */ /* 0x000fe4000f8e18ff */
[----:B------:R-:W-:Y:S02]  /*5830*/  SHF.L.U32 R0, R82, 0x1f, RZ ;  /* 0x0000001f52007819 */ /* 0x000fe400000006ff */
[----:B-1----:R-:W-:Y:S02]  /*5840*/  LEA R4, R78, UR44, 0x4 ;  /* 0x0000002c4e047c11 */ /* 0x002fe4000f8e20ff */
[----:B------:R-:W1:Y:S02]  /*5850*/  SYNCS.PHASECHK.TRANS64.TRYWAIT P0, [R3+URZ+0x140], R0 ;  /* 0x00014000030075a7 */ /* 0x000e6400080011ff */
[----:B-1----:R-:W-:Y:S05]  /*5860*/  @!P0 BRA `(.L_x_100) ;  /* 0x0000003400c08947 */ /* 0x002fea0003800000 */
.L_x_187:
        /* <DEDUP_REMOVED lines=8> */
[----:B--2---:R-:W-:Y:S11]  /*58f0*/  LOP3.LUT P0, RZ, R6, 0x1, RZ, 0xc0, !PT ;  /* 0x0000000106ff7812 */ /* 0x004ff6000780c0ff */
[----:B------:R-:W-:Y:S02]  /*5900*/  @!UPT UIADD3 URZ, UPT, UPT, URZ, URZ, URZ ;  /* 0x000000fffffff290 */ /* 0x000fe4000fffe0ff */
[----:B---3--:R-:W-:Y:S01]  /*5910*/  VOTEU.ANY UP1, P0 ;  /* 0x0000000000ff7886 */ /* 0x008fe20000020100 */
[----:B------:R-:W-:Y:S01]  /*5920*/  PLOP3.LUT P0, PT, PT, PT, UP1, 0x80, 0x8 ;  /* 0x000000000008781c */ /* 0x000fe20003f0f018 */
[----:B------:R-:W-:Y:S11]  /*5930*/  UP2UR UR46, UPR, URZ, 0x2 ;  /* 0x00000002ff2e7883 */ /* 0x000ff60008000000 */
[----:B------:R-:W-:Y:S01]  /*5940*/  @!UPT UIADD3 URZ, UPT, UPT, URZ, URZ, URZ ;  /* 0x000000fffffff290 */ /* 0x000fe2000fffe0ff */
[----:B-1----:R-:W-:Y:S02]  /*5950*/  @P0 SHF.R.U32.HI R0, RZ, 0x10, R5 ;  /* 0x00000010ff000819 */ /* 0x002fe40000011605 */
        /* <DEDUP_REMOVED lines=12> */
[----:B------:R-:W2:Y:S01]  /*5a20*/  LDCU UR12, c[0x0][0xb20] ;  /* 0x00016400ff0c77ac */ /* 0x000ea20008000800 */
[----:B------:R-:W-:Y:S02]  /*5a30*/  UIMAD.WIDE.U32 UR4, UR47, UR55, URZ ;  /* 0x000000372f0472a5 */ /* 0x000fe4000f8e00ff */
[----:B------:R-:W-:Y:S02]  /*5a40*/  UIMAD.WIDE.U32 UR6, UR58, UR52, URZ ;  /* 0x000000343a0672a5 */ /* 0x000fe4000f8e00ff */
[----:B------:R-:W-:Y:S02]  /*5a50*/  UISETP.NE.AND UP0, UPT, UR54, 0x1, UPT ;  /* 0x000000013600788c */ /* 0x000fe4000bf05270 */
[----:B------:R-:W-:Y:S02]  /*5a60*/  UIMAD.WIDE.U32 UR8, UR37, UR55, URZ ;  /* 0x00000037250872a5 */ /* 0x000fe4000f8e00ff */
[----:B------:R-:W-:Y:S02]  /*5a70*/  UIMAD.WIDE.U32 UR10, UR38, UR52, URZ ;  /* 0x00000034260a72a5 */ /* 0x000fe4000f8e00ff */
[----:B------:R-:W-:Y:S02]  /*5a80*/  UISETP.NE.AND UP1, UPT, UR43, 0x1, UPT ;  /* 0x000000012b00788c */ /* 0x000fe4000bf25270 */
[----:B------:R-:W-:Y:S01]  /*5a90*/  UISETP.NE.AND UP2, UPT, UR42, 0x1, UPT ;  /* 0x000000012a00788c */ /* 0x000fe2000bf45270 */
[----:B------:R-:W-:Y:S02]  /*5aa0*/  UMOV UR4, UR5 ;  /* 0x0000000500047c82 */ /* 0x000fe40008000000 */
[----:B--2---:R-:W-:Y:S03]  /*5ab0*/  USHF.R.U32.HI UR5, URZ, UR12, UR4 ;  /* 0x0000000cff057299 */ /* 0x004fe60008011604 */
[----:B------:R-:W-:Y:S02]  /*5ac0*/  UMOV UR4, UR7 ;  /* 0x0000000700047c82 */ /* 0x000fe40008000000 */
[----:B------:R-:W-:Y:S02]  /*5ad0*/  USHF.R.U32.HI UR7, URZ, UR53, UR4 ;  /* 0x00000035ff077299 */ /* 0x000fe40008011604 */
[----:B------:R-:W-:Y:S02]  /*5ae0*/  USEL UR4, UR47, UR5, !UP0 ;  /* 0x000000052f047287 */ /* 0x000fe4000c000000 */
[----:B------:R-:W-:Y:S01]  /*5af0*/  USEL UR7, UR58, UR7, !UP1 ;  /* 0x000000073a077287 */ /* 0x000fe2000c800000 */
[----:B------:R-:W-:Y:S01]  /*5b00*/  UMOV UR5, UR9 ;  /* 0x0000000900057c82 */ /* 0x000fe20008000000 */
[----:B------:R-:W-:Y:S02]  /*5b10*/  UIMAD.WIDE.U32 UR8, UR4, UR40, URZ ;  /* 0x00000028040872a5 */ /* 0x000fe4000f8e00ff */
[----:B------:R-:W-:Y:S03]  /*5b20*/  USHF.R.U32.HI UR6, URZ, UR12, UR5 ;  /* 0x0000000cff067299 */ /* 0x000fe60008011605 */
[----:B------:R-:W-:Y:S01]  /*5b30*/  UMOV UR5, UR11 ;  /* 0x0000000b00057c82 */ /* 0x000fe20008000000 */
[----:B------:R-:W-:Y:S02]  /*5b40*/  UIMAD.WIDE.U32 UR10, UR7, UR40, URZ ;  /* 0x00000028070a72a5 */ /* 0x000fe4000f8e00ff */
[----:B------:R-:W-:Y:S02]  /*5b50*/  USHF.R.U32.HI UR12, URZ, UR53, UR5 ;  /* 0x00000035ff0c7299 */ /* 0x000fe40008011605 */
[----:B------:R-:W-:Y:S01]  /*5b60*/  USEL UR6, UR37, UR6, !UP0 ;  /* 0x0000000625067287 */ /* 0x000fe2000c000000 */
[----:B------:R-:W-:Y:S02]  /*5b70*/  UMOV UR5, UR9 ;  /* 0x0000000900057c82 */ /* 0x000fe40008000000 */
[----:B------:R-:W-:Y:S01]  /*5b80*/  UMOV UR10, UR11 ;  /* 0x0000000b000a7c82 */ /* 0x000fe20008000000 */
[----:B------:R-:W-:Y:S02]  /*5b90*/  @UP2 USHF.R.U32.HI UR4, URZ, UR41, UR5 ;  /* 0x00000029ff042299 */ /* 0x000fe40008011605 */
[----:B------:R-:W-:Y:S02]  /*5ba0*/  @UP2 USHF.R.U32.HI UR7, URZ, UR41, UR10 ;  /* 0x00000029ff072299 */ /* 0x000fe4000801160a */
[----:B------:R-:W-:Y:S02]  /*5bb0*/  UIMAD UR4, UR42, UR4, URZ ;  /* 0x000000042a0472a4 */ /* 0x000fe4000f8e02ff */
[----:B------:R-:W-:Y:S02]  /*5bc0*/  UIMAD.WIDE.U32 UR10, UR6, UR40, URZ ;  /* 0x00000028060a72a5 */ /* 0x000fe4000f8e00ff */
[----:B------:R-:W-:Y:S02]  /*5bd0*/  USEL UR5, UR38, UR12, !UP1 ;  /* 0x0000000c26057287 */ /* 0x000fe4000c800000 */
[----:B------:R-:W-:Y:S02]  /*5be0*/  UIMAD UR8, UR42, UR7, URZ ;  /* 0x000000072a0872a4 */ /* 0x000fe4000f8e02ff */
[----:B------:R-:W-:Y:S03]  /*5bf0*/  UISETP.GE.AND UP0, UPT, UR6, UR4, UPT ;  /* 0x000000040600728c */ /* 0x000fe6000bf06270 */
[----:B------:R-:W-:Y:S01]  /*5c00*/  UMOV UR4, UR11 ;  /* 0x0000000b00047c82 */ /* 0x000fe20008000000 */
[----:B------:R-:W-:Y:S02]  /*5c10*/  UISETP.GE.OR UP0, UPT, UR5, UR8, UP0 ;  /* 0x000000080500728c */ /* 0x000fe40008706670 */
[----:B------:R-:W-:Y:S02]  /*5c20*/  USHF.R.U32.HI UR4, URZ, UR41, UR4 ;  /* 0x00000029ff047299 */ /* 0x000fe40008011604 */
[----:B------:R-:W-:Y:S02]  /*5c30*/  UIMAD.WIDE.U32 UR8, UR5, UR40, URZ ;  /* 0x00000028050872a5 */ /* 0x000fe4000f8e00ff */
[----:B------:R-:W-:Y:S02]  /*5c40*/  USEL UR11, UR6, UR4, !UP2 ;  /* 0x00000004060b7287 */ /* 0x000fe4000d000000 */
[----:B------:R-:W-:Y:S02]  /*5c50*/  UIADD3 UR8, UPT, UPT, -UR5, URZ, URZ ;  /* 0x000000ff05087290 */ /* 0x000fe4000fffe1ff */
[----:B------:R-:W-:Y:S01]  /*5c60*/  UIADD3 UR10, UPT, UPT, -UR11, URZ, URZ ;  /* 0x000000ff0b0a7290 */ /* 0x000fe2000fffe1ff */
[----:B------:R-:W-:Y:S01]  /*5c70*/  @!UP0 UMOV UR4, UR9 ;  /* 0x0000000900048c82 */ /* 0x000fe20008000000 */
[----:B------:R-:W-:Y:S02]  /*5c80*/  UIADD3 UR9, UPT, UPT, -UR6, URZ, URZ ;  /* 0x000000ff06097290 */ /* 0x000fe4000fffe1ff */
[----:B------:R-:W-:Y:S02]  /*5c90*/  @!UP0 USHF.R.U32.HI UR4, URZ, UR41, UR4 ;  /* 0x00000029ff048299 */ /* 0x000fe40008011604 */
[----:B------:R-:W-:Y:S02]  /*5ca0*/  UIMAD UR10, UR42, UR10, UR6 ;  /* 0x0000000a2a0a72a4 */ /* 0x000fe4000f8e0206 */
[----:B------:R-:W-:Y:S04]  /*5cb0*/  @!UP0 USEL UR4, UR5, UR4, !UP2 ;  /* 0x0000000405048287 */ /* 0x000fe8000d000000 */
[----:B------:R-:W-:Y:S02]  /*5cc0*/  @!UP0 UIMAD UR10, UR7, UR10, UR4 ;  /* 0x0000000a070a82a4 */ /* 0x000fe4000f8e0204 */
[----:B------:R-:W-:Y:S02]  /*5cd0*/  @!UP0 UIADD3 UR11, UPT, UPT, UR11, -UR4, URZ ;  /* 0x800000040b0b8290 */ /* 0x000fe4000fffe0ff */
[----:B------:R-:W-:Y:S02]  /*5ce0*/  UIMAD UR7, UR43, UR8, UR38 ;  /* 0x000000082b0772a4 */ /* 0x000fe4000f8e0226 */
[----:B------:R-:W-:Y:S02]  /*5cf0*/  @!UP0 UIMAD UR6, UR11, UR42, UR5 ;  /* 0x0000002a0b0682a4 */ /* 0x000fe4000f8e0205 */
[----:B------:R-:W-:Y:S01]  /*5d00*/  UIMAD UR4, UR54, UR9, UR37 ;  /* 0x00000009360472a4 */ /* 0x000fe2000f8e0225 */
[----:B------:R-:W-:Y:S02]  /*5d10*/  @!UP0 UMOV UR5, UR10 ;  /* 0x0000000a00058c82 */ /* 0x000fe40008000000 */
[----:B------:R-:W-:Y:S02]  /*5d20*/  UIMAD UR38, UR5, UR43, UR7 ;  /* 0x0000002b052672a4 */ /* 0x000fe4000f8e0207 */
[----:B------:R-:W-:Y:S11]  /*5d30*/  UIMAD UR37, UR6, UR54, UR4 ;  /* 0x00000036062572a4 */ /* 0x000ff6000f8e0204 */
[----:B------:R-:W-:Y:S01]  /*5d40*/  @!UPT UIADD3 URZ, UPT, UPT, URZ, URZ, URZ ;  /* 0x000000fffffff290 */ /* 0x000fe2000fffe0ff */
.L_x_101:
[----:B------:R-:W-:Y:S01]  /*5d50*/  UISETP.NE.AND UP0, UPT, UR39, 0x1, UPT ;  /* 0x000000012700788c */ /* 0x000fe2000bf05270 */
[----:B------:R-:W-:Y:S01]  /*5d60*/  IADD3 R78, PT, PT, R78, 0x1, RZ ;  /* 0x000000014e4e7810 */ /* 0x000fe20007ffe0ff */
[----:B------:R-:W-:Y:S02]  /*5d70*/  USHF.L.U32 UR50, UR16, 0x6, URZ ;  /* 0x0000000610327899 */ /* 0x000fe400080006ff */
[----:B------:R-:W-:Y:S07]  /*5d80*/  USHF.L.U32 UR49, UR20, 0x7, URZ ;  /* 0x0000000714317899 */ /* 0x000fee00080006ff */
[----:B------:R-:W2:Y:S01]  /*5d90*/  @!UP0 LDCU.128 UR12, c[0x0][0xb10] ;  /* 0x00016200ff0c87ac */ /* 0x000ea20008000c00 */
[----:B------:R-:W3:Y:S01]  /*5da0*/  @!UP0 LDCU UR5, c[0x0][0xb0c] ;  /* 0x00016180ff0587ac */ /* 0x000ee20008000800 */
[----:B------:R-:W4:Y:S01]  /*5db0*/  @!UP0 LDCU UR10, c[0x0][0xb20] ;  /* 0x00016400ff0a87ac */ /* 0x000f220008000800 */
[----:B--2---:R-:W-:Y:S02]  /*5dc0*/  UIMAD.WIDE.U32 UR8, UR38, UR12, URZ ;  /* 0x0000000c260872a5 */ /* 0x004fe4000f8e00ff */
[----:B------:R-:W-:Y:S02]  /*5dd0*/  UIMAD.WIDE.U32 UR6, UR37, UR15, URZ ;  /* 0x0000000f250672a5 */ /* 0x000fe4000f8e00ff */
[----:B------:R-:W-:Y:S03]  /*5de0*/  @!UP0 UISETP.NE.AND UP1, UPT, UR14, 0x1, UPT ;  /* 0x000000010e00888c */ /* 0x000fe6000bf25270 */
[----:B------:R-:W-:Y:S01]  /*5df0*/  @!UP0 UMOV UR4, UR9 ;  /* 0x0000000900048c82 */ /* 0x000fe20008000000 */
[----:B---3--:R-:W-:Y:S02]  /*5e00*/  @!UP0 UISETP.NE.AND UP2, UPT, UR5, 0x1, UPT ;  /* 0x000000010500888c */ /* 0x008fe4000bf45270 */
[----:B------:R-:W-:Y:S01]  /*5e10*/  @!UP0 USHF.R.U32.HI UR4, URZ, UR13, UR4 ;  /* 0x0000000dff048299 */ /* 0x000fe20008011604 */
[----:B------:R-:W-:Y:S02]  /*5e20*/  @!UP0 UMOV UR6, UR7 ;  /* 0x0000000700068c82 */ /* 0x000fe40008000000 */
[----:B----4-:R-:W-:Y:S02]  /*5e30*/  @!UP0 USHF.R.U32.HI UR6, URZ, UR10, UR6 ;  /* 0x0000000aff068299 */ /* 0x010fe40008011606 */
[----:B------:R-:W-:Y:S02]  /*5e40*/  @!UP0 USEL UR7, UR38, UR4, !UP2 ;  /* 0x0000000426078287 */ /* 0x000fe4000d000000 */
[----:B------:R-:W-:Y:S04]  /*5e50*/  @!UP0 USEL UR6, UR37, UR6, !UP1 ;  /* 0x0000000625068287 */ /* 0x000fe8000c800000 */
[----:B------:R-:W-:Y:S02]  /*5e60*/  @!UP0 UIADD3 UR4, UPT, UPT, -UR7, UR6, URZ ;  /* 0x0000000607048290 */ /* 0x000fe4000fffe1ff */
[----:B------:R-:W-:Y:S02]  /*5e70*/  @!UP0 UIADD3 UR6, UPT, UPT, UR7, -UR6, URZ ;  /* 0x8000000607068290 */ /* 0x000fe4000fffe0ff */
[----:B------:R-:W-:Y:S02]  /*5e80*/  @!UP0 UIMAD UR38, UR4, UR5, UR38 ;  /* 0x00000005042682a4 */ /* 0x000fe4000f8e0226 */
[----:B------:R-:W-:Y:S02]  /*5e90*/  @!UP0 UIMAD UR37, UR6, UR14, UR37 ;  /* 0x0000000e062582a4 */ /* 0x000fe4000f8e0225 */
[----:B------:R-:W-:Y:S09]  /*5ea0*/  ULOP3.LUT UP0, URZ, UR62, 0x1b0, URZ, 0xc0, !UPT ;  /* 0x000001b03eff7892 */ /* 0x000ff2000f80c0ff */
[----:B------:R-:W-:Y:S05]  /*5eb0*/  BRA.U !UP0, `(.L_x_102) ;  /* 0x0000000108407547 */ /* 0x000fea000b800000 */
[----:B------:R-:W2:Y:S01]  /*5ec0*/  LDCU.64 UR8, c[0x4][0x80] ;  /* 0x01001000ff0877ac */ /* 0x000ea20008000a00 */
[----:B------:R-:W-:Y:S01]  /*5ed0*/  MOV R3, 0x0 ;  /* 0x0000000000037802 */ /* 0x000fe20000000f00 */
[----:B------:R-:W-:Y:S02]  /*5ee0*/  HFMA2 R12, -RZ, RZ, 0, 5.9604644775390625e-08 ;  /* 0x00000001ff0c7431 */ /* 0x000fe400000001ff */
[----:B------:R-:W-:Y:S02]  /*5ef0*/  IMAD.MOV.U32 R8, RZ, RZ, 0x70 ;  /* 0x00000070ff087424 */ /* 0x000fe400078e00ff */
[----:B------:R-:W-:Y:S01]  /*5f00*/  IMAD.MOV.U32 R13, RZ, RZ, RZ ;  /* 0x000000ffff0d7224 */ /* 0x000fe200078e00ff */
[----:B------:R-:W3:Y:S01]  /*5f10*/  LDCU.64 UR6, c[0x4][0x88] ;  /* 0x01001100ff0677ac */ /* 0x000ee20008000a00 */
[----:B------:R-:W4:Y:S01]  /*5f20*/  LDC.64 R2, c[0x4][R3] ;  /* 0x0100000003027b82 */ /* 0x000f220000000a00 */
[----:B------:R-:W1:Y:S01]  /*5f30*/  LDCU.64 UR4, c[0x4][0x8] ;  /* 0x01000100ff0477ac */ /* 0x000e620008000a00 */
[----:B--2---:R-:W-:Y:S01]  /*5f40*/  MOV R5, UR9 ;  /* 0x0000000900057c02 */ /* 0x004fe20008000f00 */
[----:B------:R-:W-:Y:S01]  /*5f50*/  IMAD.U32 R4, RZ, RZ, UR8 ;  /* 0x00000008ff047e24 */ /* 0x000fe2000f8e00ff */
[----:B---3--:R-:W-:Y:S01]  /*5f60*/  MOV R7, UR7 ;  /* 0x0000000700077c02 */ /* 0x008fe20008000f00 */
[----:B------:R-:W-:Y:S01]  /*5f70*/  IMAD.U32 R6, RZ, RZ, UR6 ;  /* 0x00000006ff067e24 */ /* 0x000fe2000f8e00ff */
[----:B-1----:R-:W-:Y:S01]  /*5f80*/  MOV R11, UR5 ;  /* 0x00000005000b7c02 */ /* 0x002fe20008000f00 */
[----:B------:R-:W-:Y:S02]  /*5f90*/  IMAD.U32 R10, RZ, RZ, UR4 ;  /* 0x00000004ff0a7e24 */ /* 0x000fe4000f8e00ff */
[----:B------:R-:W-:Y:S07]  /*5fa0*/  LEPC R20, `(.L_x_102) ;  /* 0x000000001014794e */ /* 0x000fee0000000000 */
[----:B----45:R-:W-:Y:S05]  /*5fb0*/  CALL.ABS.NOINC R2 ;  /* 0x0000000002007343 */ /* 0x030fea0003c00000 */
.L_x_102:
[----:B------:R-:W-:Y:S01]  /*5fc0*/  LOP3.LUT P0, RZ, R85, 0x1b0, RZ, 0xc0, !PT ;  /* 0x000001b055ff7812 */ /* 0x000fe2000780c0ff */
[----:B------:R-:W-:Y:S11]  /*5fd0*/  BSSY.RECONVERGENT B6, `(.L_x_103) ;  /* 0x0000013000067945 */ /* 0x000ff60003800200 */
[----:B------:R-:W-:Y:S01]  /*5fe0*/  @!UPT UIADD3 URZ, UPT, UPT, URZ, URZ, URZ ;  /* 0x000000fffffff290 */ /* 0x000fe2000fffe0ff */
[----:B------:R-:W-:Y:S05]  /*5ff0*/  @!P0 BRA `(.L_x_104) ;  /* 0x0000000000408947 */ /* 0x000fea0003800000 */
        /* <DEDUP_REMOVED lines=16> */
.L_x_104:
[----:B------:R-:W-:Y:S05]  /*6100*/  BSYNC.RECONVERGENT B6 ;  /* 0x0000000000067941 */ /* 0x000fea0003800200 */
.L_x_103:
[----:B------:R-:W-:Y:S01]  /*6110*/  R2UR UR4, R77 ;  /* 0x000000004d0472ca */ /* 0x000fe200000e0000 */
[----:B------:R-:W-:Y:S01]  /*6120*/  UISETP.NE.U32.AND UP0, UPT, UR60, URZ, UPT ;  /* 0x000000ff3c00728c */ /* 0x000fe2000bf05070 */
[----:B------:R-:W-:Y:S02]  /*6130*/  ISETP.NE.U32.AND P4, PT, R72, RZ, PT ;  /* 0x000000ff4800720c */ /* 0x000fe40003f85070 */
[----:B------:R-:W-:Y:S01]  /*6140*/  ISETP.NE.U32.AND P2, PT, RZ, UR56, PT ;  /* 0x00000038ff007c0c */ /* 0x000fe2000bf45070 */
[----:B------:R-:W-:Y:S01]  /*6150*/  UISETP.NE.AND.EX UP1, UPT, UR61, URZ, UPT, UP0 ;  /* 0x000000ff3d00728c */ /* 0x000fe2000bf25300 */
[----:B------:R-:W-:Y:S01]  /*6160*/  ISETP.NE.AND.EX P4, PT, R73, RZ, PT, P4 ;  /* 0x000000ff4900720c */ /* 0x000fe20003f85340 */
[----:B------:R-:W-:Y:S01]  /*6170*/  UPLOP3.LUT UP0, UPT, UPT, UPT, UPT, 0x40, 0x4 ;  /* 0x000000000004789c */ /* 0x000fe20003f0e870 */
[----:B------:R-:W-:Y:S05]  /*6180*/  ISETP.NE.AND.EX P2, PT, RZ, UR57, PT, P2 ;  /* 0x00000039ff007c0c */ /* 0x000fea000bf45320 */
[----:B------:R-:W-:Y:S06]  /*6190*/  UISETP.NE.AND UP2, UPT, UR4, URZ, UPT ;  /* 0x000000ff0400728c */ /* 0x000fec000bf45270 */
[----:B------:R-:W-:Y:S05]  /*61a0*/  PLOP3.LUT P1, PT, PT, PT, UP2, 0x80, 0x8 ;  /* 0x000000000008781c */ /* 0x000fea0003f2f028 */
[----:B------:R-:W-:Y:S06]  /*61b0*/  @UP2 UPLOP3.LUT UP0, UPT, UPT, UPT, UP1, 0x80, 0x8 ;  /* 0x000000000008289c */ /* 0x000fec0003f0f010 */
[----:B------:R-:W-:Y:S01]  /*61c0*/  PLOP3.LUT P0, PT, PT, PT, UP0, 0x80, 0x8 ;  /* 0x000000000008781c */ /* 0x000fe20003f0f008 */
[----:B------:R-:W-:Y:S01]  /*61d0*/  @!UPT UIADD3 URZ, UPT, UPT, URZ, URZ, URZ ;  /* 0x000000fffffff290 */ /* 0x000fe2000fffe0ff */
[----:B------:R-:W-:Y:S11]  /*61e0*/  BRA.U !UP1, `(.L_x_105) ;  /* 0x00000001093c7547 */ /* 0x000ff6000b800000 */
[----:B------:R-:W-:Y:S01]  /*61f0*/  UISETP.NE.U32.AND UP0, UPT, UR56, URZ, UPT ;  /* 0x000000ff3800728c */ /* 0x000fe2000bf05070 */
[----:B-1----:R-:W-:Y:S01]  /*6200*/  HFMA2 R0, -RZ, RZ, 0, 5.9604644775390625e-08 ;  /* 0x00000001ff007431 */ /* 0x002fe200000001ff */
[----:B------:R-:W1:Y:S01]  /*6210*/  LDCU.64 UR8, c[0x0][0x358] ;  /* 0x00006b00ff0877ac */ /* 0x000e620008000a00 */
[----:B------:R-:W-:Y:S01]  /*6220*/  IMAD.MOV.U32 R74, RZ, RZ, 0x1 ;  /* 0x00000001ff4a7424 */ /* 0x000fe200078e00ff */
[----:B------:R-:W-:Y:S06]  /*6230*/  UISETP.NE.AND.EX UP0, UPT, UR57, URZ, UPT, UP0 ;  /* 0x000000ff3900728c */ /* 0x000fec000bf05300 */
[----:B------:R-:W-:Y:S05]  /*6240*/  PLOP3.LUT P3, PT, PT, PT, UP0, 0x80, 0x8 ;  /* 0x000000000008781c */ /* 0x000fea0003f6f008 */
[----:B------:R-:W2:Y:S01]  /*6250*/  @UP0 LDCU.64 UR4, c[0x0][0x888] ;  /* 0x00011100ff0407ac */ /* 0x000ea20008000a00 */
[----:B------:R-:W-:Y:S07]  /*6260*/  @UP0 UIMAD UR6, UR36, UR60, URZ ;  /* 0x0000003c240602a4 */ /* 0x000fee000f8e02ff */
[----:B------:R-:W-:Y:S01]  /*6270*/  @!P3 PRMT R74, R0, 0x7610, R74 ;  /* 0x00007610004ab816 */ /* 0x000fe2000000004a */
[----:B--2---:R-:W-:Y:S06]  /*6280*/  @UP0 UIMAD.WIDE UR4, UR6, 0x4, UR4 ;  /* 0x00000004060408a5 */ /* 0x004fec000f8e0204 */
[----:B-----5:R-:W-:Y:S01]  /*6290*/  IMAD.U32 R40, RZ, RZ, UR4 ;  /* 0x00000004ff287e24 */ /* 0x020fe2000f8e00ff */
[----:B------:R-:W-:Y:S04]  /*62a0*/  MOV R41, UR5 ;  /* 0x0000000500297c02 */ /* 0x000fe80008000f00 */
[----:B------:R-:W2:Y:S01]  /*62b0*/  @!UP0 LDCU UR4, c[0x0][0x880] ;  /* 0x00011000ff0487ac */ /* 0x000ea20008000800 */
[----:B-1----:R3:W5:Y:S02]  /*62c0*/  @P3 LDG.E R40, desc[UR8][R40.64] ;  /* 0x0000000828283981 */ /* 0x002764000c1e1900 */
[----:B--23--:R-:W-:Y:S02]  /*62d0*/  @!P3 IMAD.U32 R40, RZ, RZ, UR4 ;  /* 0x00000004ff28be24 */ /* 0x00cfe4000f8e00ff */
.L_x_105:
[----:B------:R-:W-:Y:S05]  /*62e0*/  @!P4 BRA `(.L_x_106) ;  /* 0x000000000024c947 */ /* 0x000fea0003800000 */
[----:B------:R-:W-:Y:S01]  /*62f0*/  ISETP.NE.U32.AND P3, PT, R70, RZ, PT ;  /* 0x000000ff4600720c */ /* 0x000fe20003f65070 */
[----:B------:R-:W2:Y:S03]  /*6300*/  LDCU.64 UR4, c[0x0][0x358] ;  /* 0x00006b00ff0477ac */ /* 0x000ea60008000a00 */
[----:B------:R-:W-:Y:S11]  /*6310*/  ISETP.NE.AND.EX P3, PT, R71, RZ, PT, P3 ;  /* 0x000000ff4700720c */ /* 0x000ff60003f65330 */
[----:B------:R-:W-:Y:S02]  /*6320*/  @!UPT UIADD3 URZ, UPT, UPT, URZ, URZ, URZ ;  /* 0x000000fffffff290 */ /* 0x000fe4000fffe0ff */
[----:B------:R-:W3:Y:S01]  /*6330*/  @P3 LDC.64 R2, c[0x0][0x8a8] ;  /* 0x00022a00ff023b82 */ /* 0x000ee20000000a00 */
[----:B-1----:R-:W-:Y:S04]  /*6340*/  @P3 IMAD R0, R72, UR36, RZ ;  /* 0x0000002448003c24 */ /* 0x002fe8000f8e02ff */
[----:B---3--:R-:W-:Y:S05]  /*6350*/  @P3 IMAD.WIDE R2, R0, 0x4, R2 ;  /* 0x0000000400023825 */ /* 0x008fea00078e0202 */
[----:B--2--5:R2:W5:Y:S02]  /*6360*/  @P3 LDG.E R38, desc[UR4][R2.64] ;  /* 0x0000000402263981 */ /* 0x024564000c1e1900 */
[----:B--2---:R-:W3:Y:S02]  /*6370*/  @!P3 LDC R38, c[0x0][0x8a0] ;  /* 0x00022800ff26bb82 */ /* 0x004ee40000000800 */
.L_x_106:
[----:B-----5:R-:W-:Y:S01]  /*6380*/  ISETP.NE.AND P4, PT, R40, RZ, PT ;  /* 0x000000ff2800720c */ /* 0x020fe20003f85270 */
[----:B------:R-:W-:Y:S01]  /*6390*/  BSSY B1, `(.L_x_107) ;  /* 0x0000042000017945 */ /* 0x000fe20003800000 */
[----:B------:R-:W-:Y:S01]  /*63a0*/  SEL R6, RZ, 0xffffffff, P2 ;  /* 0xffffffffff067807 */ /* 0x000fe20001000000 */
[----:B------:R-:W-:Y:S01]  /*63b0*/  IMAD.MOV.U32 R56, RZ, RZ, 0x1 ;  /* 0x00000001ff387424 */ /* 0x000fe200078e00ff */
[----:B------:R-:W-:Y:S02]  /*63c0*/  LOP3.LUT P3, RZ, R74, 0xff, RZ, 0xc0, !PT ;  /* 0x000000ff4aff7812 */ /* 0x000fe4000786c0ff */
[----:B------:R-:W-:Y:S02]  /*63d0*/  CS2R R46, SRZ ;  /* 0x00000000002e7805 */ /* 0x000fe4000001ff00 */
[----:B-1----:R-:W-:Y:S02]  /*63e0*/  @P1 SEL R0, RZ, 0xffffffff, P4 ;  /* 0xffffffffff001807 */ /* 0x002fe40002000000 */
[----:B------:R-:W-:Y:S02]  /*63f0*/  CS2R R44, SRZ ;  /* 0x00000000002c7805 */ /* 0x000fe4000001ff00 */
[----:B------:R-:W-:Y:S02]  /*6400*/  LEA R3, R81, UR44, 0x3 ;  /* 0x0000002c51037c11 */ /* 0x000fe4000f8e18ff */
[----:B------:R-:W-:Y:S02]  /*6410*/  CS2R R50, SRZ ;  /* 0x0000000000327805 */ /* 0x000fe4000001ff00 */
[----:B------:R-:W-:Y:S02]  /*6420*/  @P0 SEL R0, R6, R0, !P3 ;  /* 0x0000000006000207 */ /* 0x000fe40005800000 */
[----:B------:R-:W-:Y:S02]  /*6430*/  CS2R R48, SRZ ;  /* 0x0000000000307805 */ /* 0x000fe4000001ff00 */
[----:B------:R-:W-:Y:S02]  /*6440*/  LEA R43, R36, UR44, 0x3 ;  /* 0x0000002c242b7c11 */ /* 0x000fe4000f8e18ff */
[----:B------:R-:W-:Y:S02]  /*6450*/  @P1 LOP3.LUT R0, R0, 0x1, RZ, 0xc0, !PT ;  /* 0x0000000100001812 */ /* 0x000fe400078ec0ff */
[----:B------:R-:W-:Y:S02]  /*6460*/  SHF.L.U32 R4, R83, 0x1f, RZ ;  /* 0x0000001f53047819 */ /* 0x000fe400000006ff */
[----:B------:R-:W-:Y:S02]  /*6470*/  ISETP.NE.U32.OR P6, PT, R0, 0x1, !P1 ;  /* 0x000000010000780c */ /* 0x000fe40004fc5470 */
[----:B------:R-:W-:Y:S02]  /*6480*/  PLOP3.LUT P2, PT, PT, PT, UP1, 0x80, 0x8 ;  /* 0x000000000008781c */ /* 0x000fe40003f4f018 */
[----:B------:R-:W-:Y:S02]  /*6490*/  LEA.HI R39, R36, R36, RZ, 0x1 ;  /* 0x0000002424277211 */ /* 0x000fe400078f08ff */
[----:B------:R-:W-:Y:S02]  /*64a0*/  SEL R5, RZ, 0xffffffff, P4 ;  /* 0xffffffffff057807 */ /* 0x000fe40002000000 */
[----:B------:R-:W-:Y:S05]  /*64b0*/  P2R R2, PR, RZ, 0x40 ;  /* 0x00000040ff027803 */ /* 0x000fea0000000000 */
[----:B------:R-:W-:Y:S02]  /*64c0*/  @P6 SHF.L.U32 R0, R80, 0x1f, RZ ;  /* 0x0000001f50006819 */ /* 0x000fe400000006ff */
[----:B------:R-:W-:Y:S02]  /*64d0*/  @P2 SEL R5, R6, R5, !P3 ;  /* 0x0000000506052207 */ /* 0x000fe40005800000 */
[----:B------:R1:W2:Y:S02]  /*64e0*/  @P6 SYNCS.PHASECHK.TRANS64.TRYWAIT P1, [R3+URZ+0x110], R0 ;  /* 0x00011000030065a7 */ /* 0x0002a400080211ff */
[----:B------:R-:W-:Y:S04]  /*64f0*/  LOP3.LUT R5, R5, 0x1, RZ, 0xc0, !PT ;  /* 0x0000000105057812 */ /* 0x000fe800078ec0ff */
[----:B------:R-:W-:Y:S04]  /*6500*/  ISETP.NE.U32.AND P5, PT, R5, 0x1, PT ;  /* 0x000000010500780c */ /* 0x000fe80003fa5070 */
[----:B------:R-:W-:Y:S01]  /*6510*/  P2R R57, PR, RZ, 0x20 ;  /* 0x00000020ff397803 */ /* 0x000fe20000000000 */
[----:B------:R4:W3:Y:S01]  /*6520*/  SYNCS.PHASECHK.TRANS64.TRYWAIT P0, [R43+URZ+0x160], R4 ;  /* 0x000160042b0075a7 */ /* 0x0008e200080011ff */
[C---:B-1----:R-:W-:Y:S01]  /*6530*/  IMAD.SHL.U32 R0, R39.reuse, 0x40, RZ ;  /* 0x0000004027007824 */ /* 0x042fe200078e00ff */
[----:B------:R-:W-:Y:S04]  /*6540*/  LOP3.LUT R39, R39, 0xffe, RZ, 0xc0, !PT ;  /* 0x00000ffe27277812 */ /* 0x000fe800078ec0ff */
[----:B------:R-:W-:Y:S01]  /*6550*/  LOP3.LUT R0, R0, 0xffffff80, RZ, 0xc0, !PT ;  /* 0xffffff8000007812 */ /* 0x000fe200078ec0ff */
[----:B------:R-:W-:Y:S04]  /*6560*/  IMAD.IADD R39, R36, 0x1, -R39 ;  /* 0x0000000124277824 */ /* 0x000fe800078e0a27 */
[----:B------:R-:W-:Y:S04]  /*6570*/  IMAD.IADD R0, R37, 0x1, R0 ;  /* 0x0000000125007824 */ /* 0x000fe800078e0200 */
[----:B------:R-:W-:Y:S01]  /*6580*/  IMAD R39, R39, 0x100000, R0 ;  /* 0x0010000027277824 */ /* 0x000fe200078e0200 */
[----:B--2---:R-:W-:Y:S01]  /*6590*/  @P6 SEL R56, RZ, 0x1, !P1 ;  /* 0x00000001ff386807 */ /* 0x004fe20004800000 */
[----:B----4-:R-:W-:Y:S06]  /*65a0*/  @!P6 BRA `(.L_x_108) ;  /* 0x000000000080e947 */ /* 0x010fec0003800000 */
[----:B------:R-:W-:Y:S01]  /*65b0*/  @P5 IMAD R6, R81, 0x1000, R69 ;  /* 0x0000100051065824 */ /* 0x000fe200078e0245 */
[----:B------:R-:W-:Y:S01]  /*65c0*/  ISETP.NE.AND P1, PT, R56, RZ, PT ;  /* 0x000000ff3800720c */ /* 0x000fe20003f25270 */
[----:B------:R-:W-:Y:S01]  /*65d0*/  BSSY B0, `(.L_x_109) ;  /* 0x000000b000007945 */ /* 0x000fe20003800000 */
[----:B------:R-:W-:Y:S01]  /*65e0*/  CS2R R50, SRZ ;  /* 0x0000000000327805 */ /* 0x000fe2000001ff00 */
[----:B------:R-:W-:Y:S01]  /*65f0*/  @P5 VIADD R5, R6, UR44 ;  /* 0x0000002c06055c36 */ /* 0x000fe20008000000 */
[----:B------:R-:W-:Y:S02]  /*6600*/  CS2R R48, SRZ ;  /* 0x0000000000307805 */ /* 0x000fe4000001ff00 */
[----:B------:R-:W-:Y:S02]  /*6610*/  CS2R R46, SRZ ;  /* 0x00000000002e7805 */ /* 0x000fe4000001ff00 */
[----:B------:R-:W-:Y:S01]  /*6620*/  CS2R R44, SRZ ;  /* 0x00000000002c7805 */ /* 0x000fe2000001ff00 */
[----:B------:R-:W-:Y:S04]  /*6630*/  @P5 IMAD R5, R84, -0x10, R5 ;  /* 0xfffffff054055824 */ /* 0x000fe800078e0205 */
[----:B------:R-:W-:Y:S05]  /*6640*/  @P1 BRA `(.L_x_110) ;  /* 0x00000000000c1947 */ /* 0x000fea0003800000 */
[----:B------:R-:W-:Y:S04]  /*6650*/  SHF.L.U32 R0, R80, 0x1f, RZ ;  /* 0x0000001f50007819 */ /* 0x000fe800000006ff */
[----:B------:R-:W1:Y:S02]  /*6660*/  SYNCS.PHASECHK.TRANS64.TRYWAIT P1, [R3+URZ+0x110], R0 ;  /* 0x00011000030075a7 */ /* 0x000e6400080211ff */
[----:B-1----:R-:W-:Y:S05]  /*6670*/  @!P1 BRA `(.L_x_111) ;  /* 0x0000002800509947 */ /* 0x002fea0003800000 */
.L_x_110:
[----:B------:R-:W-:Y:S05]  /*6680*/  BSYNC B0 ;  /* 0x0000000000007941 */ /* 0x000fea0003800000 */
.L_x_109:
[----:B------:R-:W-:Y:S01]  /*6690*/  ISETP.NE.AND P1, PT, R57, RZ, PT ;  /* 0x000000ff3900720c */ /* 0x000fe20003f25270 */
[----:B-1----:R-:W-:Y:S02]  /*66a0*/  VIADD R3, R3, 0x120 ;  /* 0x0000012003037836 */ /* 0x002fe40000000000 */
[----:B------:R-:W-:Y:S02]  /*66b0*/  IMAD.U32 R0, RZ, RZ, UR45 ;  /* 0x0000002dff007e24 */ /* 0x000fe4000f8e00ff */
[----:B------:R-:W-:Y:S03]  /*66c0*/  VIADD R81, R81, 0x1 ;  /* 0x0000000151517836 */ /* 0x000fe60000000000 */
[----:B------:R-:W-:Y:S05]  /*66d0*/  PRMT R0, R0, 0x654, R3 ;  /* 0x0000065400007816 */ /* 0x000fea0000000003 */
[----:B------:R1:W2:Y:S04]  /*66e0*/  @P1 LDS.128 R48, [R6+UR44+0x200] ;  /* 0x0002002c06301984 */ /* 0x0002a80008000c00 */
[----:B------:R1:W4:Y:S01]  /*66f0*/  @P1 LDS.128 R44, [R5+0x210] ;  /* 0x00021000052c1984 */ /* 0x0003220000000c00 */
[C---:B------:R-:W-:Y:S01]  /*6700*/  ISETP.NE.AND P1, PT, R81.reuse, 0x2, PT ;  /* 0x000000025100780c */ /* 0x040fe20003f25270 */
[----:B------:R-:W-:Y:S01]  /*6710*/  @!PT LDS RZ, [RZ] ;  /* 0x00000000fffff984 */ /* 0x000fe20000000800 */
[----:B------:R-:W-:Y:S01]  /*6720*/  @!PT LDS RZ, [RZ] ;  /* 0x00000000fffff984 */ /* 0x000fe20000000800 */
[----:B------:R-:W-:Y:S01]  /*6730*/  @!PT LDS RZ, [RZ] ;  /* 0x00000000fffff984 */ /* 0x000fe20000000800 */
[----:B------:R-:W-:Y:S01]  /*6740*/  @!PT LDS RZ, [RZ] ;  /* 0x00000000fffff984 */ /* 0x000fe20000000800 */
[----:B------:R5:W-:Y:S06]  /*6750*/  MEMBAR.ALL.CTA ;  /* 0x0000000000007992 */ /* 0x000bec0000008000 */
[----:B-----5:R-:W5:Y:S01]  /*6760*/  FENCE.VIEW.ASYNC.S ;  /* 0x00000000000073c6 */ /* 0x020f620000000000 */
[----:B------:R-:W-:Y:S01]  /*6770*/  SEL R81, R81, RZ, P1 ;  /* 0x000000ff51517207 */ /* 0x000fe20000800000 */
[----:B-----5:R5:W-:Y:S02]  /*6780*/  SYNCS.ARRIVE.TRANS64.RED.A1T0 RZ, [R0+URZ], RZ ;  /* 0x000000ff00ff79a7 */ /* 0x020be400081004ff */
[----:B-----5:R-:W-:Y:S04]  /*6790*/  SEL R0, RZ, 0x1, P1 ;  /* 0x00000001ff007807 */ /* 0x020fe80000800000 */
[----:B-12---:R-:W-:Y:S02]  /*67a0*/  LOP3.LUT R80, R80, R0, RZ, 0x3c, !PT ;  /* 0x0000000050507212 */ /* 0x006fe400078e3cff */
.L_x_108:
[----:B------:R-:W-:Y:S05]  /*67b0*/  BSYNC B1 ;  /* 0x0000000000017941 */ /* 0x000fea0003800000 */
.L_x_107:
[----:B------:R-:W-:Y:S04]  /*67c0*/  SHF.R.U32.HI R0, RZ, 0x15, R39 ;  /* 0x00000015ff007819 */ /* 0x000fe80000011627 */
[----:B------:R-:W-:Y:S01]  /*67d0*/  LOP3.LUT P1, RZ, R0, 0x3, R75, 0x48, !PT ;  /* 0x0000000300ff7812 */ /* 0x000fe2000782484b */
[----:B------:R-:W-:Y:S01]  /*67e0*/  @!UPT UIADD3 URZ, UPT, UPT, URZ, URZ, URZ ;  /* 0x000000fffffff290 */ /* 0x000fe2000fffe0ff */
[----:B---3--:R-:W-:Y:S11]  /*67f0*/  @P0 BRA `(.L_x_112) ;  /* 0x0000000000080947 */ /* 0x008ff60003800000 */
[----:B------:R-:W1:Y:S02]  /*6800*/  SYNCS.PHASECHK.TRANS64.TRYWAIT P0, [R43+URZ+0x160], R4 ;  /* 0x000160042b0075a7 */ /* 0x000e6400080011ff */
[----:B-1----:R-:W-:Y:S05]  /*6810*/  @!P0 BRA `(.L_x_113) ;  /* 0x0000002400fc8947 */ /* 0x002fea0003800000 */
.L_x_112:
        /* <DEDUP_REMOVED lines=8> */
[----:B------:R-:W5:Y:S01]  /*68a0*/  LDCU.64 UR4, c[0x4][0x10] ;  /* 0x01000200ff0477ac */ /* 0x000f620008000a00 */
[----:B--2---:R-:W-:Y:S01]  /*68b0*/  MOV R5, UR9 ;  /* 0x0000000900057c02 */ /* 0x004fe20008000f00 */
[----:B-1----:R-:W-:Y:S01]  /*68c0*/  IMAD.U32 R4, RZ, RZ, UR8 ;  /* 0x00000008ff047e24 */ /* 0x002fe2000f8e00ff */
[----:B---3--:R-:W-:Y:S01]  /*68d0*/  MOV R7, UR7 ;  /* 0x0000000700077c02 */ /* 0x008fe20008000f00 */
[----:B------:R-:W-:Y:S01]  /*68e0*/  IMAD.U32 R6, RZ, RZ, UR6 ;  /* 0x00000006ff067e24 */ /* 0x000fe2000f8e00ff */
[----:B-----5:R-:W-:Y:S01]  /*68f0*/  MOV R11, UR5 ;  /* 0x00000005000b7c02 */ /* 0x020fe20008000f00 */
[----:B------:R-:W-:Y:S02]  /*6900*/  IMAD.U32 R10, RZ, RZ, UR4 ;  /* 0x00000004ff0a7e24 */ /* 0x000fe4000f8e00ff */
[----:B------:R-:W-:Y:S07]  /*6910*/  LEPC R20, `(.L_x_114) ;  /* 0x000000001014794e */ /* 0x000fee0000000000 */
[----:B----4-:R-:W-:Y:S05]  /*6920*/  CALL.ABS.NOINC R14 ;  /* 0x000000000e007343 */ /* 0x010fea0003c00000 */
.L_x_114:
[----:B------:R-:W-:Y:S05]  /*6930*/  WARPSYNC.ALL ;  /* 0x0000000000007948 */ /* 0x000fea0003800000 */
[----:B------:R-:W-:Y:S01]  /*6940*/  R2UR UR4, R39 ;  /* 0x00000000270472ca */ /* 0x000fe200000e0000 */
[----:B------:R-:W-:Y:S01]  /*6950*/  BSSY.RECONVERGENT B0, `(.L_x_115) ;  /* 0x00000a0000007945 */ /* 0x000fe20003800200 */
[----:B------:R-:W-:Y:S02]  /*6960*/  ISETP.NE.AND P6, PT, R2, RZ, PT ;  /* 0x000000ff0200720c */ /* 0x000fe40003fc5270 */
[C---:B------:R-:W-:Y:S02]  /*6970*/  SHF.L.U32 R2, R48.reuse, 0x10, RZ ;  /* 0x0000001030027819 */ /* 0x040fe400000006ff */
[C---:B------:R-:W-:Y:S02]  /*6980*/  PRMT R3, R48.reuse, 0x8880, RZ ;  /* 0x0000888030037816 */ /* 0x040fe400000000ff */
[----:B------:R-:W-:Y:S02]  /*6990*/  SHF.L.U32 R41, R48, 0x8, RZ ;  /* 0x0000000830297819 */ /* 0x000fe400000006ff */
[----:B------:R-:W-:Y:S02]  /*69a0*/  SHF.L.U32 R42, R49, 0x10, RZ ;  /* 0x00000010312a7819 */ /* 0x000fe400000006ff */
[----:B------:R-:W-:Y:S01]  /*69b0*/  ISETP.NE.AND P0, PT, R86, RZ, PT ;  /* 0x000000ff5600720c */ /* 0x000fe20003f05270 */
[----:B-1----:R-:W-:Y:S01]  /*69c0*/  LDTM.16dp32bit_t0_t15.x32 R4, tmem[UR4] ;  /* 0x00000004000479ee */ /* 0x002fe20008a80000 */
[----:B------:R-:W1:Y:S01]  /*69d0*/  LDTM.16dp32bit_t16_t31.x32 R4, tmem[UR4+0x20] ;  /* 0x00002004000479ee */ /* 0x000e620008aa0000 */
[----:B------:R-:W-:Y:S01]  /*69e0*/  SHF.R.S32.HI R42, RZ, 0x18, R42 ;  /* 0x00000018ff2a7819 */ /* 0x000fe2000001142a */
[C---:B-1----:R-:W-:Y:S01]  /*69f0*/  IMAD R0, R38.reuse, R4, RZ ;  /* 0x0000000426007224 */ /* 0x042fe200078e02ff */
[----:B------:R-:W-:Y:S01]  /*6a00*/  SHF.R.S32.HI R4, RZ, 0x18, R2 ;  /* 0x00000018ff047819 */ /* 0x000fe20000011402 */
[C---:B------:R-:W-:Y:S01]  /*6a10*/  IMAD R2, R38.reuse, R5, RZ ;  /* 0x0000000526027224 */ /* 0x040fe200078e02ff */
[----:B------:R-:W-:Y:S01]  /*6a20*/  SHF.R.S32.HI R5, RZ, 0x18, R41 ;  /* 0x00000018ff057819 */ /* 0x000fe20000011429 */
[----:B------:R-:W-:Y:S01]  /*6a30*/  IMAD R0, R3, R40, R0 ;  /* 0x0000002803007224 */ /* 0x000fe200078e0200 */
[----:B------:R-:W-:Y:S01]  /*6a40*/  PRMT R41, R49, 0x8880, RZ ;  /* 0x0000888031297816 */ /* 0x000fe200000000ff */
[----:B------:R-:W-:Y:S02]  /*6a50*/  IMAD R3, R38, R6, RZ ;  /* 0x0000000626037224 */ /* 0x000fe400078e02ff */
[-C--:B------:R-:W-:Y:S01]  /*6a60*/  IMAD R2, R4, R40.reuse, R2 ;  /* 0x0000002804027224 */ /* 0x080fe200078e0202 */
[----:B------:R-:W-:Y:S01]  /*6a70*/  SHF.R.S32.HI R4, RZ, 0x18, R48 ;  /* 0x00000018ff047819 */ /* 0x000fe20000011430 */
[----:B------:R-:W-:Y:S02]  /*6a80*/  IMAD R7, R38, R7, RZ ;  /* 0x0000000726077224 */ /* 0x000fe400078e02ff */
[-C--:B------:R-:W-:Y:S02]  /*6a90*/  IMAD R3, R5, R40.reuse, R3 ;  /* 0x0000002805037224 */ /* 0x080fe400078e0203 */
[----:B------:R-:W-:Y:S02]  /*6aa0*/  IMAD R7, R4, R40, R7 ;  /* 0x0000002804077224 */ /* 0x000fe400078e0207 */
[C---:B------:R-:W-:Y:S02]  /*6ab0*/  IMAD R6, R38.reuse, R11, RZ ;  /* 0x0000000b26067224 */ /* 0x040fe400078e02ff */
[C---:B------:R-:W-:Y:S01]  /*6ac0*/  IMAD R11, R38.reuse, R16, RZ ;  /* 0x00000010260b7224 */ /* 0x040fe200078e02ff */
[----:B------:R-:W-:Y:S01]  /*6ad0*/  I2IP.S8.S32.SAT R52, R7, R3, RZ ;  /* 0x0000000307347239 */ /* 0x000fe200000014ff */
[C---:B------:R-:W-:Y:S02]  /*6ae0*/  IMAD R16, R38.reuse, R21, RZ ;  /* 0x0000001526107224 */ /* 0x040fe400078e02ff */
[----:B------:R-:W-:Y:S01]  /*6af0*/  IMAD R21, R38, R26, RZ ;  /* 0x0000001a26157224 */ /* 0x000fe200078e02ff */
[----:B------:R-:W-:Y:S01]  /*6b00*/  I2IP.S8.S32.SAT R52, R2, R0, R52 ;  /* 0x0000000002347239 */ /* 0x000fe20000001434 */
[C---:B------:R-:W-:Y:S01]  /*6b10*/  IMAD R26, R38.reuse, R31, RZ ;  /* 0x0000001f261a7224 */ /* 0x040fe200078e02ff */
[----:B------:R-:W-:Y:S01]  /*6b20*/  SHF.R.S32.HI R2, RZ, 0x18, R49 ;  /* 0x00000018ff027819 */ /* 0x000fe20000011431 */
[C---:B------:R-:W-:Y:S02]  /*6b30*/  IMAD R3, R38.reuse, R8, RZ ;  /* 0x0000000826037224 */ /* 0x040fe400078e02ff */
[----:B------:R-:W-:Y:S02]  /*6b40*/  IMAD.SHL.U32 R31, R49, 0x100, RZ ;  /* 0x00000100311f7824 */ /* 0x000fe400078e00ff */
[C---:B------:R-:W-:Y:S02]  /*6b50*/  IMAD R8, R38.reuse, R13, RZ ;  /* 0x0000000d26087224 */ /* 0x040fe400078e02ff */
[C---:B------:R-:W-:Y:S01]  /*6b60*/  IMAD R13, R38.reuse, R18, RZ ;  /* 0x00000012260d7224 */ /* 0x040fe200078e02ff */
[----:B------:R-:W-:Y:S01]  /*6b70*/  SHF.R.S32.HI R0, RZ, 0x18, R31 ;  /* 0x00000018ff007819 */ /* 0x000fe2000001141f */
[----:B------:R-:W-:Y:S01]  /*6b80*/  IMAD R18, R38, R23, RZ ;  /* 0x0000001726127224 */ /* 0x000fe200078e02ff */
[----:B------:R-:W-:Y:S01]  /*6b90*/  SHF.L.U32 R31, R50, 0x10, RZ ;  /* 0x00000010321f7819 */ /* 0x000fe200000006ff */
[C---:B------:R-:W-:Y:S02]  /*6ba0*/  IMAD R4, R38.reuse, R9, RZ ;  /* 0x0000000926047224 */ /* 0x040fe400078e02ff */
[C---:B------:R-:W-:Y:S01]  /*6bb0*/  IMAD R23, R38.reuse, R28, RZ ;  /* 0x0000001c26177224 */ /* 0x040fe200078e02ff */
[----:B------:R-:W-:Y:S01]  /*6bc0*/  SHF.R.S32.HI R31, RZ, 0x18, R31 ;  /* 0x00000018ff1f7819 */ /* 0x000fe2000001141f */
[C---:B------:R-:W-:Y:S02]  /*6bd0*/  IMAD R7, R38.reuse, R12, RZ ;  /* 0x0000000c26077224 */ /* 0x040fe400078e02ff */
[----:B------:R-:W-:Y:S01]  /*6be0*/  IMAD R28, R38, R33, RZ ;  /* 0x00000021261c7224 */ /* 0x000fe200078e02ff */
[----:B------:R-:W-:Y:S01]  /*6bf0*/  PRMT R33, R50, 0x8880, RZ ;  /* 0x0000888032217816 */ /* 0x000fe200000000ff */
[----:B------:R-:W-:Y:S02]  /*6c00*/  IMAD R3, R41, R40, R3 ;  /* 0x0000002829037224 */ /* 0x000fe400078e0203 */
[C---:B------:R-:W-:Y:S02]  /*6c10*/  IMAD R12, R38.reuse, R17, RZ ;  /* 0x00000011260c7224 */ /* 0x040fe400078e02ff */
[C---:B------:R-:W-:Y:S02]  /*6c20*/  IMAD R5, R38.reuse, R10, RZ ;  /* 0x0000000a26057224 */ /* 0x040fe400078e02ff */
[----:B------:R-:W-:Y:S02]  /*6c30*/  IMAD R17, R38, R22, RZ ;  /* 0x0000001626117224 */ /* 0x000fe400078e02ff */
[----:B------:R-:W-:Y:S02]  /*6c40*/  IMAD R4, R42, R40, R4 ;  /* 0x000000282a047224 */ /* 0x000fe400078e0204 */
[C---:B------:R-:W-:Y:S02]  /*6c50*/  IMAD R22, R38.reuse, R27, RZ ;  /* 0x0000001b26167224 */ /* 0x040fe400078e02ff */
[----:B------:R-:W-:Y:S01]  /*6c60*/  IMAD R27, R38, R32, RZ ;  /* 0x00000020261b7224 */ /* 0x000fe200078e02ff */
[----:B------:R-:W-:Y:S01]  /*6c70*/  SHF.L.U32 R32, R50, 0x8, RZ ;  /* 0x0000000832207819 */ /* 0x000fe200000006ff */
[-C--:B------:R-:W-:Y:S02]  /*6c80*/  IMAD R5, R0, R40.reuse, R5 ;  /* 0x0000002800057224 */ /* 0x080fe400078e0205 */
[----:B------:R-:W-:Y:S01]  /*6c90*/  IMAD.MOV.U32 R0, RZ, RZ, R33 ;  /* 0x000000ffff007224 */ /* 0x000fe200078e0021 */
[----:B------:R-:W-:Y:S01]  /*6ca0*/  SHF.R.S32.HI R32, RZ, 0x18, R32 ;  /* 0x00000018ff207819 */ /* 0x000fe20000011420 */
[-C--:B------:R-:W-:Y:S01]  /*6cb0*/  IMAD R6, R2, R40.reuse, R6 ;  /* 0x0000002802067224 */ /* 0x080fe200078e0206 */
[----:B------:R-:W-:Y:S01]  /*6cc0*/  SHF.R.S32.HI R2, RZ, 0x18, R50 ;  /* 0x00000018ff027819 */ /* 0x000fe20000011432 */
[----:B------:R-:W-:Y:S01]  /*6cd0*/  IMAD R7, R0, R40, R7 ;  /* 0x0000002800077224 */ /* 0x000fe200078e0207 */
[----:B------:R-:W-:Y:S01]  /*6ce0*/  PRMT R0, R51, 0x8880, RZ ;  /* 0x0000888033007816 */ /* 0x000fe200000000ff */
[----:B------:R-:W-:Y:S01]  /*6cf0*/  IMAD R9, R38, R14, RZ ;  /* 0x0000000e26097224 */ /* 0x000fe200078e02ff */
[----:B------:R-:W-:Y:S01]  /*6d00*/  I2IP.S8.S32.SAT R6, R6, R5, RZ ;  /* 0x0000000506067239 */ /* 0x000fe200000014ff */
[-C--:B------:R-:W-:Y:S01]  /*6d10*/  IMAD R8, R31, R40.reuse, R8 ;  /* 0x000000281f087224 */ /* 0x080fe200078e0208 */
[C---:B------:R-:W-:Y:S01]  /*6d20*/  SHF.L.U32 R31, R51.reuse, 0x8, RZ ;  /* 0x00000008331f7819 */ /* 0x040fe200000006ff */
[----:B------:R-:W-:Y:S01]  /*6d30*/  IMAD R10, R38, R15, RZ ;  /* 0x0000000f260a7224 */ /* 0x000fe200078e02ff */
[----:B------:R-:W-:Y:S01]  /*6d40*/  I2IP.S8.S32.SAT R53, R4, R3, R6 ;  /* 0x0000000304357239 */ /* 0x000fe20000001406 */
[-C--:B------:R-:W-:Y:S01]  /*6d50*/  IMAD R9, R32, R40.reuse, R9 ;  /* 0x0000002820097224 */ /* 0x080fe200078e0209 */
[----:B------:R-:W-:Y:S01]  /*6d60*/  SHF.R.S32.HI R5, RZ, 0x18, R31 ;  /* 0x00000018ff057819 */ /* 0x000fe2000001141f */
[-C--:B------:R-:W-:Y:S01]  /*6d70*/  IMAD R10, R2, R40.reuse, R10 ;  /* 0x00000028020a7224 */ /* 0x080fe200078e020a */
[----:B------:R-:W-:Y:S01]  /*6d80*/  SHF.L.U32 R2, R51, 0x10, RZ ;  /* 0x0000001033027819 */ /* 0x000fe200000006ff */
[----:B------:R-:W-:Y:S01]  /*6d90*/  IMAD R11, R0, R40, R11 ;  /* 0x00000028000b7224 */ /* 0x000fe200078e020b */
[----:B------:R-:W-:Y:S01]  /*6da0*/  SHF.R.S32.HI R0, RZ, 0x18, R51 ;  /* 0x00000018ff007819 */ /* 0x000fe20000011433 */
[C---:B------:R-:W-:Y:S01]  /*6db0*/  IMAD R15, R38.reuse, R20, RZ ;  /* 0x00000014260f7224 */ /* 0x040fe200078e02ff */
[----:B------:R-:W-:Y:S01]  /*6dc0*/  SHF.R.S32.HI R2, RZ, 0x18, R2 ;  /* 0x00000018ff027819 */ /* 0x000fe20000011402 */
[C---:B------:R-:W-:Y:S01]  /*6dd0*/  IMAD R14, R38.reuse, R19, RZ ;  /* 0x00000013260e7224 */ /* 0x040fe200078e02ff */
[C---:B----4-:R-:W-:Y:S01]  /*6de0*/  SHF.L.U32 R4, R45.reuse, 0x10, RZ ;  /* 0x000000102d047819 */ /* 0x050fe200000006ff */
[----:B------:R-:W-:Y:S01]  /*6df0*/  IMAD R19, R38, R24, RZ ;  /* 0x0000001826137224 */ /* 0x000fe200078e02ff */
[----:B------:R-:W-:Y:S01]  /*6e00*/  PRMT R3, R45, 0x8880, RZ ;  /* 0x000088802d037816 */ /* 0x000fe200000000ff */
[-C--:B------:R-:W-:Y:S01]  /*6e10*/  IMAD R12, R2, R40.reuse, R12 ;  /* 0x00000028020c7224 */ /* 0x080fe200078e020c */
[----:B------:R-:W-:Y:S01]  /*6e20*/  PRMT R2, R44, 0x8880, RZ ;  /* 0x000088802c027816 */ /* 0x000fe200000000ff */
[-C--:B------:R-:W-:Y:S01]  /*6e30*/  IMAD R13, R5, R40.reuse, R13 ;  /* 0x00000028050d7224 */ /* 0x080fe200078e020d */
[----:B------:R-:W-:Y:S01]  /*6e40*/  SHF.R.S32.HI R4, RZ, 0x18, R4 ;  /* 0x00000018ff047819 */ /* 0x000fe20000011404 */
[----:B------:R-:W-:Y:S01]  /*6e50*/  IMAD R14, R0, R40, R14 ;  /* 0x00000028000e7224 */ /* 0x000fe200078e020e */
[----:B------:R-:W-:Y:S01]  /*6e60*/  MOV R0, R2 ;  /* 0x0000000200007202 */ /* 0x000fe20000000f00 */
[----:B------:R-:W-:Y:S01]  /*6e70*/  IMAD.U32 R5, R44, 0x10000, RZ ;  /* 0x000100002c057824 */ /* 0x000fe200078e00ff */
[----:B------:R-:W-:Y:S01]  /*6e80*/  I2IP.S8.S32.SAT R9, R10, R9, RZ ;  /* 0x000000090a097239 */ /* 0x000fe200000014ff */
[----:B------:R-:W-:Y:S01]  /*6e90*/  IMAD R20, R38, R25, RZ ;  /* 0x0000001926147224 */ /* 0x000fe200078e02ff */
[----:B------:R-:W-:Y:S01]  /*6ea0*/  I2IP.S8.S32.SAT R13, R14, R13, RZ ;  /* 0x0000000d0e0d7239 */ /* 0x000fe200000014ff */
[----:B------:R-:W-:Y:S01]  /*6eb0*/  IMAD R15, R0, R40, R15 ;  /* 0x00000028000f7224 */ /* 0x000fe200078e020f */
[----:B------:R-:W-:Y:S01]  /*6ec0*/  SHF.R.S32.HI R2, RZ, 0x18, R5 ;  /* 0x00000018ff027819 */ /* 0x000fe20000011405 */
[----:B------:R-:W-:Y:S01]  /*6ed0*/  IMAD R24, R38, R29, RZ ;  /* 0x0000001d26187224 */ /* 0x000fe200078e02ff */
[----:B------:R-:W-:Y:S01]  /*6ee0*/  SHF.L.U32 R0, R44, 0x8, RZ ;  /* 0x000000082c007819 */ /* 0x000fe200000006ff */
[----:B------:R-:W-:Y:S01]  /*6ef0*/  IMAD R25, R38, R30, RZ ;  /* 0x0000001e26197224 */ /* 0x000fe200078e02ff */
[----:B------:R-:W-:Y:S01]  /*6f00*/  I2IP.S8.S32.SAT R54, R8, R7, R9 ;  /* 0x0000000708367239 */ /* 0x000fe20000001409 */
[----:B------:R-:W-:Y:S01]  /*6f10*/  IMAD R16, R2, R40, R16 ;  /* 0x0000002802107224 */ /* 0x000fe200078e0210 */
[----:B------:R-:W-:Y:S01]  /*6f20*/  SHF.R.S32.HI R0, RZ, 0x18, R0 ;  /* 0x00000018ff007819 */ /* 0x000fe20000011400 */
[----:B------:R-:W-:Y:S01]  /*6f30*/  IMAD R29, R38, R34, RZ ;  /* 0x00000022261d7224 */ /* 0x000fe200078e02ff */
[----:B------:R-:W-:Y:S01]  /*6f40*/  SHF.R.S32.HI R2, RZ, 0x18, R44 ;  /* 0x00000018ff027819 */ /* 0x000fe2000001142c */
[----:B------:R-:W-:Y:S01]  /*6f50*/  IMAD.SHL.U32 R5, R45, 0x100, RZ ;  /* 0x000001002d057824 */ /* 0x000fe200078e00ff */
[----:B------:R-:W-:Y:S01]  /*6f60*/  I2IP.S8.S32.SAT R55, R12, R11, R13 ;  /* 0x0000000b0c377239 */ /* 0x000fe2000000140d */
[-C--:B------:R-:W-:Y:S02]  /*6f70*/  IMAD R17, R0, R40.reuse, R17 ;  /* 0x0000002800117224 */ /* 0x080fe400078e0211 */
[-C--:B------:R-:W-:Y:S01]  /*6f80*/  IMAD R18, R2, R40.reuse, R18 ;  /* 0x0000002802127224 */ /* 0x080fe200078e0212 */
[----:B------:R-:W-:Y:S01]  /*6f90*/  SHF.R.S32.HI R0, RZ, 0x18, R5 ;  /* 0x00000018ff007819 */ /* 0x000fe20000011405 */
[-C--:B------:R-:W-:Y:S01]  /*6fa0*/  IMAD R19, R3, R40.reuse, R19 ;  /* 0x0000002803137224 */ /* 0x080fe200078e0213 */
[----:B------:R-:W-:Y:S01]  /*6fb0*/  SHF.R.S32.HI R2, RZ, 0x18, R45 ;  /* 0x00000018ff027819 */ /* 0x000fe2000001142d */
[-C--:B------:R-:W-:Y:S01]  /*6fc0*/  IMAD R20, R4, R40.reuse, R20 ;  /* 0x0000002804147224 */ /* 0x080fe200078e0214 */
[----:B------:R-:W-:Y:S01]  /*6fd0*/  SHF.L.U32 R4, R46, 0x10, RZ ;  /* 0x000000102e047819 */ /* 0x000fe200000006ff */
[-C--:B------:R-:W-:Y:S01]  /*6fe0*/  IMAD R21, R0, R40.reuse, R21 ;  /* 0x0000002800157224 */ /* 0x080fe200078e0215 */
[C---:B------:R-:W-:Y:S01]  /*6ff0*/  PRMT R0, R46.reuse, 0x8880, RZ ;  /* 0x000088802e007816 */ /* 0x040fe200000000ff */
[----:B------:R1:W-:Y:S01]  /*7000*/  STS.128 [R69+UR44+0x2200], R52 ;  /* 0x0022003445007988 */ /* 0x0003e20008000c2c */
[----:B------:R-:W-:Y:S01]  /*7010*/  SHF.L.U32 R3, R46, 0x8, RZ ;  /* 0x000000082e037819 */ /* 0x000fe200000006ff */
[-C--:B------:R-:W-:Y:S01]  /*7020*/  IMAD R22, R2, R40.reuse, R22 ;  /* 0x0000002802167224 */ /* 0x080fe200078e0216 */
[----:B------:R-:W-:Y:S01]  /*7030*/  SHF.R.S32.HI R2, RZ, 0x18, R4 ;  /* 0x00000018ff027819 */ /* 0x000fe20000011404 */
[-C--:B------:R-:W-:Y:S01]  /*7040*/  IMAD R23, R0, R40.reuse, R23 ;  /* 0x0000002800177224 */ /* 0x080fe200078e0217 */
[----:B------:R-:W-:Y:S01]  /*7050*/  SHF.R.S32.HI R3, RZ, 0x18, R3 ;  /* 0x00000018ff037819 */ /* 0x000fe20000011403 */
[----:B------:R-:W-:Y:S01]  /*7060*/  IMAD R30, R38, R35, RZ ;  /* 0x00000023261e7224 */ /* 0x000fe200078e02ff */
[----:B------:R-:W-:Y:S01]  /*7070*/  SHF.R.S32.HI R0, RZ, 0x18, R46 ;  /* 0x00000018ff007819 */ /* 0x000fe2000001142e */
[-C--:B------:R-:W-:Y:S01]  /*7080*/  IMAD R24, R2, R40.reuse, R24 ;  /* 0x0000002802187224 */ /* 0x080fe200078e0218 */
[----:B------:R-:W-:Y:S01]  /*7090*/  PRMT R2, R47, 0x8880, RZ ;  /* 0x000088802f027816 */ /* 0x000fe200000000ff */
[-C--:B------:R-:W-:Y:S01]  /*70a0*/  IMAD R25, R3, R40.reuse, R25 ;  /* 0x0000002803197224 */ /* 0x080fe200078e0219 */
[C---:B------:R-:W-:Y:S01]  /*70b0*/  SHF.L.U32 R3, R47.reuse, 0x10, RZ ;  /* 0x000000102f037819 */ /* 0x040fe200000006ff */
[----:B------:R-:W-:Y:S01]  /*70c0*/  IMAD.SHL.U32 R4, R47, 0x100, RZ ;  /* 0x000001002f047824 */ /* 0x000fe200078e00ff */
[----:B------:R-:W-:Y:S01]  /*70d0*/  SHF.R.S32.HI R5, RZ, 0x18, R47 ;  /* 0x00000018ff057819 */ /* 0x000fe2000001142f */
[-C--:B------:R-:W-:Y:S01]  /*70e0*/  IMAD R26, R0, R40.reuse, R26 ;  /* 0x00000028001a7224 */ /* 0x080fe200078e021a */
[----:B------:R-:W-:Y:S01]  /*70f0*/  SHF.R.S32.HI R3, RZ, 0x18, R3 ;  /* 0x00000018ff037819 */ /* 0x000fe20000011403 */
[-C--:B------:R-:W-:Y:S01]  /*7100*/  IMAD R27, R2, R40.reuse, R27 ;  /* 0x00000028021b7224 */ /* 0x080fe200078e021b */
[----:B------:R-:W-:Y:S02]  /*7110*/  SHF.R.S32.HI R4, RZ, 0x18, R4 ;  /* 0x00000018ff047819 */ /* 0x000fe40000011404 */
[----:B------:R-:W-:Y:S01]  /*7120*/  I2IP.S8.S32.SAT R17, R18, R17, RZ ;  /* 0x0000001112117239 */ /* 0x000fe200000014ff */
[-C--:B------:R-:W-:Y:S01]  /*7130*/  IMAD R28, R3, R40.reuse, R28 ;  /* 0x00000028031c7224 */ /* 0x080fe200078e021c */
[----:B------:R-:W-:Y:S01]  /*7140*/  I2IP.S8.S32.SAT R21, R22, R21, RZ ;  /* 0x0000001516157239 */ /* 0x000fe200000014ff */
[-C--:B------:R-:W-:Y:S01]  /*7150*/  IMAD R29, R4, R40.reuse, R29 ;  /* 0x00000028041d7224 */ /* 0x080fe200078e021d */
[----:B------:R-:W-:Y:S01]  /*7160*/  I2IP.S8.S32.SAT R16, R16, R15, R17 ;  /* 0x0000000f10107239 */ /* 0x000fe20000001411 */
[----:B------:R-:W-:Y:S01]  /*7170*/  IMAD R30, R5, R40, R30 ;  /* 0x00000028051e7224 */ /* 0x000fe200078e021e */
[----:B------:R-:W-:Y:S02]  /*7180*/  I2IP.S8.S32.SAT R17, R20, R19, R21 ;  /* 0x0000001314117239 */ /* 0x000fe40000001415 */
[----:B------:R-:W-:Y:S02]  /*7190*/  I2IP.S8.S32.SAT R18, R26, R25, RZ ;  /* 0x000000191a127239 */ /* 0x000fe400000014ff */
[----:B------:R-:W-:Y:S02]  /*71a0*/  I2IP.S8.S32.SAT R19, R30, R29, RZ ;  /* 0x0000001d1e137239 */ /* 0x000fe400000014ff */
[----:B------:R-:W-:Y:S02]  /*71b0*/  IADD3 R2, PT, PT, R69, UR44, RZ ;  /* 0x0000002c45027c10 */ /* 0x000fe4000fffe0ff */
[----:B------:R-:W-:Y:S02]  /*71c0*/  SHF.L.U32 R0, R79, 0x4, RZ ;  /* 0x000000044f007819 */ /* 0x000fe400000006ff */
[----:B------:R-:W-:Y:S02]  /*71d0*/  I2IP.S8.S32.SAT R18, R24, R23, R18 ;  /* 0x0000001718127239 */ /* 0x000fe40000001412 */
[----:B------:R-:W-:Y:S02]  /*71e0*/  I2IP.S8.S32.SAT R19, R28, R27, R19 ;  /* 0x0000001b1c137239 */ /* 0x000fe40000001413 */
[----:B------:R-:W-:Y:S02]  /*71f0*/  IADD3 R87, PT, PT, R2, R0, RZ ;  /* 0x0000000002577210 */ /* 0x000fe40007ffe0ff */
[----:B------:R-:W-:Y:S02]  /*7200*/  LEA R3, R81, UR44, 0x3 ;  /* 0x0000002c51037c11 */ /* 0x000fe4000f8e18ff */
[----:B------:R-:W-:Y:S01]  /*7210*/  @P6 SHF.L.U32 R4, R80, 0x1f, RZ ;  /* 0x0000001f50046819 */ /* 0x000fe200000006ff */
[----:B------:R1:W-:Y:S01]  /*7220*/  STS.128 [R87+0x2210], R16 ;  /* 0x0022101057007388 */ /* 0x0003e20000000c00 */
[----:B------:R-:W-:Y:S01]  /*7230*/  @!PT LDS RZ, [RZ] ;  /* 0x00000000fffff984 */ /* 0x000fe20000000800 */
[----:B------:R-:W-:Y:S01]  /*7240*/  @!PT LDS RZ, [RZ] ;  /* 0x00000000fffff984 */ /* 0x000fe20000000800 */
[----:B------:R-:W-:Y:S01]  /*7250*/  @!PT LDS RZ, [RZ] ;  /* 0x00000000fffff984 */ /* 0x000fe20000000800 */
[----:B------:R-:W-:Y:S01]  /*7260*/  @!PT LDS RZ, [RZ] ;  /* 0x00000000fffff984 */ /* 0x000fe20000000800 */
[----:B------:R2:W-:Y:S07]  /*7270*/  MEMBAR.ALL.CTA ;  /* 0x0000000000007992 */ /* 0x0005ee0000008000 */
[----:B--2---:R-:W2:Y:S02]  /*7280*/  FENCE.VIEW.ASYNC.S ;  /* 0x00000000000073c6 */ /* 0x004ea40000000000 */
[----:B--2---:R-:W-:Y:S06]  /*7290*/  BAR.SYNC.DEFER_BLOCKING 0x1, 0x80 ;  /* 0x0042000000007b1d */ /* 0x004fec0000010000 */
[----:B------:R-:W-:Y:S05]  /*72a0*/  @P0 BRA `(.L_x_116) ;  /* 0x0000000000280947 */ /* 0x000fea0003800000 */
[----:B------:R-:W2:Y:S01]  /*72b0*/  LDCU.64 UR6, c[0x0][0x348] ;  /* 0x00006900ff0677ac */ /* 0x000ea20008000a00 */
[----:B------:R-:W-:Y:S01]  /*72c0*/  UIADD3 UR4, UPT, UPT, UR44, 0x2200, URZ ;  /* 0x000022002c047890 */ /* 0x000fe2000fffe0ff */
[----:B------:R-:W-:Y:S05]  /*72d0*/  UMOV UR51, UR36 ;  /* 0x0000002400337c82 */ /* 0x000fea0008000000 */
[----:B------:R-:W-:Y:S04]  /*72e0*/  MOV R85, UR4 ;  /* 0x0000000400557c02 */ /* 0x000fe80008000f00 */
[----:B------:R-:W-:Y:S01]  /*72f0*/  R2UR UR48, R85 ;  /* 0x00000000553072ca */ /* 0x000fe200000e0000 */
[----:B--2---:R-:W-:Y:S04]  /*7300*/  UIADD3 UR4, UP0, UPT, UR6, 0x680, URZ ;  /* 0x0000068006047890 */ /* 0x004fe8000ff1e0ff */
[----:B------:R-:W-:Y:S09]  /*7310*/  UIADD3.X UR5, UPT, UPT, URZ, UR7, URZ, UP0, !UPT ;  /* 0x00000007ff057290 */ /* 0x000ff200087fe4ff */
[----:B------:R2:W-:Y:S01]  /*7320*/  UTMASTG.3D [UR48], [UR4] ;  /* 0x00000030040073b5 */ /* 0x0005e20008010000 */
[----:B------:R0:W-:Y:S01]  /*7330*/  UTMACMDFLUSH ;  /* 0x00000000000079b7 */ /* 0x0001e20000000000 */
[----:B--2---:R-:W-:Y:S04]  /*7340*/  DEPBAR.LE SB0, 0x1 ;  /* 0x000080400000791a */ /* 0x004fe80000000000 */
.L_x_116:
[----:B------:R-:W-:Y:S05]  /*7350*/  BSYNC.RECONVERGENT B0 ;  /* 0x0000000000007941 */ /* 0x000fea0003800200 */
.L_x_115:
[----:B------:R-:W-:Y:S06]  /*7360*/  BAR.SYNC.DEFER_BLOCKING 0x1, 0x80 ;  /* 0x0042000000007b1d */ /* 0x000fec0000010000 */
[----:B------:R-:W2:Y:S01]  /*7370*/  @P6 SYNCS.PHASECHK.TRANS64.TRYWAIT P0, [R3+URZ+0x110], R4 ;  /* 0x00011004030065a7 */ /* 0x000ea200080011ff */
[----:B------:R-:W-:Y:S01]  /*7380*/  BSSY B1, `(.L_x_117) ;  /* 0x000001f000017945 */ /* 0x000fe20003800000 */
[----:B--2---:R-:W-:Y:S03]  /*7390*/  @P6 SEL R56, RZ, 0x1, !P0 ;  /* 0x00000001ff386807 */ /* 0x004fe60004000000 */
[----:B------:R-:W-:Y:S05]  /*73a0*/  @!P6 BRA `(.L_x_118) ;  /* 0x000000000070e947 */ /* 0x000fea0003800000 */
[----:B------:R-:W-:Y:S01]  /*73b0*/  ISETP.NE.AND P1, PT, R57, RZ, PT ;  /* 0x000000ff3900720c */ /* 0x000fe20003f25270 */
[----:B------:R-:W-:Y:S01]  /*73c0*/  BSSY B0, `(.L_x_119) ;  /* 0x0000008000007945 */ /* 0x000fe20003800000 */
[----:B------:R-:W-:Y:S11]  /*73d0*/  ISETP.NE.AND P0, PT, R56, RZ, PT ;  /* 0x000000ff3800720c */ /* 0x000ff60003f05270 */
[----:B------:R-:W-:Y:S04]  /*73e0*/  @P1 IMAD R2, R81, 0x1000, R2 ;  /* 0x0000100051021824 */ /* 0x000fe800078e0202 */
[----:B------:R-:W-:Y:S01]  /*73f0*/  @P1 IMAD.IADD R4, R0, 0x1, R2 ;  /* 0x0000000100041824 */ /* 0x000fe200078e0202 */
[----:B------:R-:W-:Y:S06]  /*7400*/  @P0 BRA `(.L_x_120) ;  /* 0x00000000000c0947 */ /* 0x000fec0003800000 */
[----:B------:R-:W-:Y:S04]  /*7410*/  SHF.L.U32 R0, R80, 0x1f, RZ ;  /* 0x0000001f50007819 */ /* 0x000fe800000006ff */
[----:B------:R-:W2:Y:S02]  /*7420*/  SYNCS.PHASECHK.TRANS64.TRYWAIT P0, [R3+URZ+0x110], R0 ;  /* 0x00011000030075a7 */ /* 0x000ea400080011ff */
[----:B--2---:R-:W-:Y:S05]  /*7430*/  @!P0 BRA `(.L_x_121) ;  /* 0x0000001c00088947 */ /* 0x004fea0003800000 */
.L_x_120:
[----:B------:R-:W-:Y:S05]  /*7440*/  BSYNC B0 ;  /* 0x0000000000007941 */ /* 0x000fea0003800000 */
.L_x_119:
[----:B------:R-:W-:Y:S01]  /*7450*/  ISETP.NE.AND P0, PT, R57, RZ, PT ;  /* 0x000000ff3900720c */ /* 0x000fe20003f05270 */
[----:B--2---:R-:W-:Y:S02]  /*7460*/  VIADD R3, R3, 0x120 ;  /* 0x0000012003037836 */ /* 0x004fe40000000000 */
[----:B------:R-:W-:Y:S02]  /*7470*/  IMAD.U32 R0, RZ, RZ, UR45 ;  /* 0x0000002dff007e24 */ /* 0x000fe4000f8e00ff */
[----:B------:R-:W-:Y:S03]  /*7480*/  VIADD R81, R81, 0x1 ;  /* 0x0000000151517836 */ /* 0x000fe60000000000 */
[----:B------:R-:W-:Y:S05]  /*7490*/  PRMT R0, R0, 0x654, R3 ;  /* 0x0000065400007816 */ /* 0x000fea0000000003 */
[----:B------:R2:W3:Y:S04]  /*74a0*/  @P0 LDS.128 R48, [R2+0x200] ;  /* 0x0002000002300984 */ /* 0x0004e80000000c00 */
        /* <DEDUP_REMOVED lines=11> */
[----:B--23--:R-:W-:Y:S02]  /*7560*/  LOP3.LUT R80, R80, R0, RZ, 0x3c, !PT ;  /* 0x0000000050507212 */ /* 0x00cfe400078e3cff */
.L_x_118:
[----:B------:R-:W-:Y:S05]  /*7570*/  BSYNC B1 ;  /* 0x0000000000017941 */ /* 0x000fea0003800000 */
.L_x_117:
[----:B------:R-:W-:Y:S05]  /*7580*/  VIADD R0, R39, 0x40 ;  /* 0x0000004027007836 */ /* 0x000fea0000000000 */
[----:B------:R-:W-:Y:S04]  /*7590*/  SHF.R.U32.HI R0, RZ, 0x15, R0 ;  /* 0x00000015ff007819 */ /* 0x000fe80000011600 */
[----:B------:R-:W-:Y:S11]  /*75a0*/  LOP3.LUT P0, RZ, R0, 0x3, R75, 0x48, !PT ;  /* 0x0000000300ff7812 */ /* 0x000ff6000780484b */
[----:B------:R-:W-:Y:S02]  /*75b0*/  @!UPT UIADD3 URZ, UPT, UPT, URZ, URZ, URZ ;  /* 0x000000fffffff290 */ /* 0x000fe4000fffe0ff */
[----:B------:R-:W-:Y:S05]  /*75c0*/  @!P0 BRA `(.L_x_122) ;  /* 0x0000000000408947 */ /* 0x000fea0003800000 */
[----:B------:R-:W2:Y:S01]  /*75d0*/  LDCU.64 UR8, c[0x4][0x70] ;  /* 0x01000e00ff0877ac */ /* 0x000ea20008000a00 */
[----:B------:R-:W-:Y:S01]  /*75e0*/  MOV R3, 0x0 ;  /* 0x0000000000037802 */ /* 0x000fe20000000f00 */
[----:B------:R-:W-:Y:S02]  /*75f0*/  HFMA2 R12, -RZ, RZ, 0, 5.9604644775390625e-08 ;  /* 0x00000001ff0c7431 */ /* 0x000fe400000001ff */
[----:B------:R-:W-:Y:S02]  /*7600*/  IMAD.MOV.U32 R8, RZ, RZ, 0x192 ;  /* 0x00000192ff087424 */ /* 0x000fe400078e00ff */
[----:B------:R-:W-:Y:S01]  /*7610*/  IMAD.MOV.U32 R13, RZ, RZ, RZ ;  /* 0x000000ffff0d7224 */ /* 0x000fe200078e00ff */
[----:B------:R-:W3:Y:S01]  /*7620*/  LDCU.64 UR6, c[0x4][0x78] ;  /* 0x01000f00ff0677ac */ /* 0x000ee20008000a00 */
[----:B------:R-:W1:Y:S01]  /*7630*/  LDC.64 R2, c[0x4][R3] ;  /* 0x0100000003027b82 */ /* 0x000e620000000a00 */
[----:B------:R-:W5:Y:S01]  /*7640*/  LDCU.64 UR4, c[0x4][0x10] ;  /* 0x01000200ff0477ac */ /* 0x000f620008000a00 */
[----:B--2---:R-:W-:Y:S01]  /*7650*/  MOV R5, UR9 ;  /* 0x0000000900057c02 */ /* 0x004fe20008000f00 */
[----:B------:R-:W-:Y:S01]  /*7660*/  IMAD.U32 R4, RZ, RZ, UR8 ;  /* 0x00000008ff047e24 */ /* 0x000fe2000f8e00ff */
[----:B---3--:R-:W-:Y:S01]  /*7670*/  MOV R7, UR7 ;  /* 0x0000000700077c02 */ /* 0x008fe20008000f00 */
[----:B------:R-:W-:Y:S01]  /*7680*/  IMAD.U32 R6, RZ, RZ, UR6 ;  /* 0x00000006ff067e24 */ /* 0x000fe2000f8e00ff */
[----:B-----5:R-:W-:Y:S01]  /*7690*/  MOV R11, UR5 ;  /* 0x00000005000b7c02 */ /* 0x020fe20008000f00 */
[----:B------:R-:W-:Y:S02]  /*76a0*/  IMAD.U32 R10, RZ, RZ, UR4 ;  /* 0x00000004ff0a7e24 */ /* 0x000fe4000f8e00ff */
[----:B------:R-:W-:Y:S07]  /*76b0*/  LEPC R20, `(.L_x_122) ;  /* 0x000000001014794e */ /* 0x000fee0000000000 */
[----:B-1--4-:R-:W-:Y:S05]  /*76c0*/  CALL.ABS.NOINC R2 ;  /* 0x0000000002007343 */ /* 0x012fea0003c00000 */
.L_x_122:
[----:B------:R-:W-:Y:S01]  /*76d0*/  ISETP.NE.AND P0, PT, R86, RZ, PT ;  /* 0x000000ff5600720c */ /* 0x000fe20003f05270 */
[----:B------:R-:W-:Y:S05]  /*76e0*/  WARPSYNC.ALL ;  /* 0x0000000000007948 */ /* 0x000fea0003800000 */
[----:B------:R-:W-:Y:S01]  /*76f0*/  IMAD.SHL.U32 R66, R49, 0x100, RZ ;  /* 0x0000010031427824 */ /* 0x000fe200078e00ff */
[----:B------:R-:W-:Y:S01]  /*7700*/  R2UR UR4, R39 ;  /* 0x00000000270472ca */ /* 0x000fe200000e0000 */
[----:B------:R-:W-:Y:S01]  /*7710*/  IMAD.SHL.U32 R60, R51, 0x100, RZ ;  /* 0x00000100333c7824 */ /* 0x000fe200078e00ff */
[C---:B------:R-:W-:Y:S01]  /*7720*/  SHF.L.U32 R2, R48.reuse, 0x10, RZ ;  /* 0x0000001030027819 */ /* 0x040fe200000006ff */
[----:B-1--4-:R-:W-:Y:S01]  /*7730*/  IMAD.SHL.U32 R54, R45, 0x100, RZ ;  /* 0x000001002d367824 */ /* 0x012fe200078e00ff */
[C---:B------:R-:W-:Y:S01]  /*7740*/  PRMT R0, R48.reuse, 0x8880, RZ ;  /* 0x0000888030007816 */ /* 0x040fe200000000ff */
[----:B------:R-:W-:Y:S01]  /*7750*/  BSSY.RECONVERGENT B0, `(.L_x_123) ;  /* 0x000009f000007945 */ /* 0x000fe20003800200 */
[----:B------:R-:W-:Y:S02]  /*7760*/  SHF.L.U32 R3, R48, 0x8, RZ ;  /* 0x0000000830037819 */ /* 0x000fe400000006ff */
[----:B------:R-:W-:Y:S02]  /*7770*/  SHF.R.S32.HI R2, RZ, 0x18, R2 ;  /* 0x00000018ff027819 */ /* 0x000fe40000011402 */
[----:B------:R-:W-:Y:S02]  /*7780*/  PRMT R68, R49, 0x8880, RZ ;  /* 0x0000888031447816 */ /* 0x000fe400000000ff */
[----:B------:R-:W-:Y:S01]  /*7790*/  SHF.R.S32.HI R3, RZ, 0x18, R3 ;  /* 0x00000018ff037819 */ /* 0x000fe20000011403 */
[----:B------:R-:W-:Y:S01]  /*77a0*/  LDTM.16dp32bit_t0_t15.x32 R4, tmem[UR4+0x40] ;  /* 0x00004004000479ee */ /* 0x000fe20008a80000 */
[----:B------:R-:W1:Y:S01]  /*77b0*/  LDTM.16dp32bit_t16_t31.x32 R4, tmem[UR4+0x60] ;  /* 0x00006004000479ee */ /* 0x000e620008aa0000 */
[----:B------:R-:W-:Y:S01]  /*77c0*/  NOP ;  /* 0x0000000000007918 */ /* 0x000fe20000000000 */
[C---:B------:R-:W-:Y:S02]  /*77d0*/  SHF.L.U32 R63, R50.reuse, 0x8, RZ ;  /* 0x00000008323f7819 */ /* 0x040fe400000006ff */
[C---:B------:R-:W-:Y:S02]  /*77e0*/  PRMT R62, R51.reuse, 0x8880, RZ ;  /* 0x00008880333e7816 */ /* 0x040fe400000000ff */
[----:B------:R-:W-:Y:S02]  /*77f0*/  SHF.L.U32 R61, R51, 0x10, RZ ;  /* 0x00000010333d7819 */ /* 0x000fe400000006ff */
[----:B------:R-:W-:Y:S02]  /*7800*/  R2UR UR5, R43 ;  /* 0x000000002b0572ca */ /* 0x000fe400000e0000 */
[----:B------:R-:W-:Y:S01]  /*7810*/  SHF.R.S32.HI R39, RZ, 0x18, R48 ;  /* 0x00000018ff277819 */ /* 0x000fe20000011430 */
[----:B------:R-:W-:Y:S01]  /*7820*/  IMAD.SHL.U32 R48, R47, 0x100, RZ ;  /* 0x000001002f307824 */ /* 0x000fe200078e00ff */
[----:B------:R-:W-:Y:S02]  /*7830*/  SHF.L.U32 R67, R49, 0x10, RZ ;  /* 0x0000001031437819 */ /* 0x000fe400000006ff */
[C---:B------:R-:W-:Y:S02]  /*7840*/  PRMT R65, R50.reuse, 0x8880, RZ ;  /* 0x0000888032417816 */ /* 0x040fe400000000ff */
[----:B------:R-:W-:Y:S02]  /*7850*/  SHF.R.S32.HI R41, RZ, 0x18, R49 ;  /* 0x00000018ff297819 */ /* 0x000fe40000011431 */
[----:B------:R-:W-:Y:S02]  /*7860*/  SHF.L.U32 R64, R50, 0x10, RZ ;  /* 0x0000001032407819 */ /* 0x000fe400000006ff */
[----:B------:R-:W-:Y:S01]  /*7870*/  SHF.R.S32.HI R42, RZ, 0x18, R50 ;  /* 0x00000018ff2a7819 */ /* 0x000fe20000011432 */
[----:B------:R-:W-:Y:S01]  /*7880*/  UIADD3 UR4, UPT, UPT, UR5, 0x180, URZ ;  /* 0x0000018005047890 */ /* 0x000fe2000fffe0ff */
[----:B------:R-:W-:Y:S01]  /*7890*/  PRMT R59, R44, 0x8880, RZ ;  /* 0x000088802c3b7816 */ /* 0x000fe200000000ff */
[C---:B-1----:R-:W-:Y:S02]  /*78a0*/  IMAD R4, R38.reuse, R4, RZ ;  /* 0x0000000426047224 */ /* 0x042fe400078e02ff */
[----:B------:R-:W-:Y:S01]  /*78b0*/  UPRMT UR4, UR45, 0x654, UR4 ;  /* 0x000006542d047896 */ /* 0x000fe20008000004 */
[C---:B------:R-:W-:Y:S01]  /*78c0*/  IMAD R5, R38.reuse, R5, RZ ;  /* 0x0000000526057224 */ /* 0x040fe200078e02ff */
[----:B------:R-:W-:Y:S01]  /*78d0*/  SHF.R.S32.HI R43, RZ, 0x18, R51 ;  /* 0x00000018ff2b7819 */ /* 0x000fe20000011433 */
[----:B------:R-:W-:Y:S01]  /*78e0*/  IMAD R6, R38, R6, RZ ;  /* 0x0000000626067224 */ /* 0x000fe200078e02ff */
[----:B------:R-:W-:Y:S01]  /*78f0*/  SHF.L.U32 R51, R46, 0x8, RZ ;  /* 0x000000082e337819 */ /* 0x000fe200000006ff */
[----:B------:R-:W-:Y:S01]  /*7900*/  IMAD R4, R0, R40, R4 ;  /* 0x0000002800047224 */ /* 0x000fe200078e0204 */
[----:B------:R-:W-:Y:S01]  /*7910*/  MOV R0, R68 ;  /* 0x0000004400007202 */ /* 0x000fe20000000f00 */
[----:B------:R-:W-:Y:S01]  /*7920*/  IMAD R7, R38, R7, RZ ;  /* 0x0000000726077224 */ /* 0x000fe200078e02ff */
[----:B------:R-:W-:Y:S01]  /*7930*/  SHF.L.U32 R58, R44, 0x10, RZ ;  /* 0x000000102c3a7819 */ /* 0x000fe200000006ff */
[-C--:B------:R-:W-:Y:S01]  /*7940*/  IMAD R5, R2, R40.reuse, R5 ;  /* 0x0000002802057224 */ /* 0x080fe200078e0205 */
[----:B------:R-:W-:Y:S01]  /*7950*/  SYNCS.ARRIVE.TRANS64.RED.A1T0 RZ, [UR4], RZ ;  /* 0x000000ffffff79a7 */ /* 0x000fe20008100404 */
[----:B------:R-:W-:Y:S01]  /*7960*/  IMAD R6, R3, R40, R6 ;  /* 0x0000002803067224 */ /* 0x000fe200078e0206 */
[----:B------:R-:W-:Y:S01]  /*7970*/  SHF.R.S32.HI R2, RZ, 0x18, R67 ;  /* 0x00000018ff027819 */ /* 0x000fe20000011443 */
[C---:B------:R-:W-:Y:S01]  /*7980*/  IMAD R8, R38.reuse, R8, RZ ;  /* 0x0000000826087224 */ /* 0x040fe200078e02ff */
[----:B------:R-:W-:Y:S01]  /*7990*/  SHF.R.S32.HI R3, RZ, 0x18, R66 ;  /* 0x00000018ff037819 */ /* 0x000fe20000011442 */
[-C--:B------:R-:W-:Y:S01]  /*79a0*/  IMAD R7, R39, R40.reuse, R7 ;  /* 0x0000002827077224 */ /* 0x080fe200078e0207 */
[----:B------:R-:W-:Y:S01]  /*79b0*/  MOV R39, R65 ;  /* 0x0000004100277202 */ /* 0x000fe20000000f00 */
[----:B------:R-:W-:Y:S01]  /*79c0*/  IMAD R9, R38, R9, RZ ;  /* 0x0000000926097224 */ /* 0x000fe200078e02ff */
[C---:B------:R-:W-:Y:S01]  /*79d0*/  PRMT R56, R45.reuse, 0x8880, RZ ;  /* 0x000088802d387816 */ /* 0x040fe200000000ff */
[----:B------:R-:W-:Y:S01]  /*79e0*/  IMAD R8, R0, R40, R8 ;  /* 0x0000002800087224 */ /* 0x000fe200078e0208 */
[----:B------:R-:W-:Y:S01]  /*79f0*/  SHF.L.U32 R55, R45, 0x10, RZ ;  /* 0x000000102d377819 */ /* 0x000fe200000006ff */
[----:B------:R-:W-:Y:S01]  /*7a00*/  IMAD R10, R38, R10, RZ ;  /* 0x0000000a260a7224 */ /* 0x000fe200078e02ff */
[----:B------:R-:W-:Y:S01]  /*7a10*/  PRMT R53, R46, 0x8880, RZ ;  /* 0x000088802e357816 */ /* 0x000fe200000000ff */
[----:B------:R-:W-:Y:S01]  /*7a20*/  IMAD R9, R2, R40, R9 ;  /* 0x0000002802097224 */ /* 0x000fe200078e0209 */
[----:B------:R-:W-:Y:S01]  /*7a30*/  SHF.R.S32.HI R45, RZ, 0x18, R45 ;  /* 0x00000018ff2d7819 */ /* 0x000fe2000001142d */
[----:B------:R-:W-:Y:S01]  /*7a40*/  IMAD R0, R38, R20, RZ ;  /* 0x0000001426007224 */ /* 0x000fe200078e02ff */
[----:B------:R-:W-:Y:S01]  /*7a50*/  SHF.L.U32 R52, R46, 0x10, RZ ;  /* 0x000000102e347819 */ /* 0x000fe200000006ff */
[C---:B------:R-:W-:Y:S01]  /*7a60*/  IMAD R11, R38.reuse, R11, RZ ;  /* 0x0000000b260b7224 */ /* 0x040fe200078e02ff */
[C---:B------:R-:W-:Y:S01]  /*7a70*/  PRMT R50, R47.reuse, 0x8880, RZ ;  /* 0x000088802f327816 */ /* 0x040fe200000000ff */
[C---:B------:R-:W-:Y:S01]  /*7a80*/  IMAD R2, R38.reuse, R21, RZ ;  /* 0x0000001526027224 */ /* 0x040fe200078e02ff */
[----:B------:R-:W-:Y:S01]  /*7a90*/  SHF.R.S32.HI R46, RZ, 0x18, R46 ;  /* 0x00000018ff2e7819 */ /* 0x000fe2000001142e */
[C---:B------:R-:W-:Y:S01]  /*7aa0*/  IMAD R20, R38.reuse, R24, RZ ;  /* 0x0000001826147224 */ /* 0x040fe200078e02ff */
[----:B------:R-:W-:Y:S01]  /*7ab0*/  SHF.L.U32 R49, R47, 0x10, RZ ;  /* 0x000000102f317819 */ /* 0x000fe200000006ff */
[C---:B------:R-:W-:Y:S01]  /*7ac0*/  IMAD R21, R38.reuse, R25, RZ ;  /* 0x0000001926157224 */ /* 0x040fe200078e02ff */
[----:B------:R-:W-:Y:S01]  /*7ad0*/  SHF.R.S32.HI R47, RZ, 0x18, R47 ;  /* 0x00000018ff2f7819 */ /* 0x000fe2000001142f */
[----:B------:R-:W-:Y:S01]  /*7ae0*/  IMAD R24, R38, R28, RZ ;  /* 0x0000001c26187224 */ /* 0x000fe200078e02ff */
[----:B------:R-:W-:Y:S01]  /*7af0*/  SHF.L.U32 R57, R44, 0x8, RZ ;  /* 0x000000082c397819 */ /* 0x000fe200000006ff */
[----:B------:R-:W-:Y:S01]  /*7b00*/  IMAD R10, R3, R40, R10 ;  /* 0x00000028030a7224 */ /* 0x000fe200078e020a */
[----:B------:R-:W-:Y:S01]  /*7b10*/  SHF.R.S32.HI R44, RZ, 0x18, R44 ;  /* 0x00000018ff2c7819 */ /* 0x000fe2000001142c */
[----:B------:R-:W-:Y:S01]  /*7b20*/  IMAD R12, R38, R12, RZ ;  /* 0x0000000c260c7224 */ /* 0x000fe200078e02ff */
[----:B------:R-:W-:Y:S01]  /*7b30*/  IADD3 R36, PT, PT, R36, 0x1, RZ ;  /* 0x0000000124247810 */ /* 0x000fe20007ffe0ff */
[C---:B------:R-:W-:Y:S02]  /*7b40*/  IMAD R25, R38.reuse, R29, RZ ;  /* 0x0000001d26197224 */ /* 0x040fe400078e02ff */
[C---:B------:R-:W-:Y:S01]  /*7b50*/  IMAD R28, R38.reuse, R32, RZ ;  /* 0x00000020261c7224 */ /* 0x040fe200078e02ff */
[----:B------:R-:W-:Y:S01]  /*7b60*/  SHF.R.S32.HI R32, RZ, 0x18, R64 ;  /* 0x00000018ff207819 */ /* 0x000fe20000011440 */
[C---:B------:R-:W-:Y:S01]  /*7b70*/  IMAD R29, R38.reuse, R33, RZ ;  /* 0x00000021261d7224 */ /* 0x040fe200078e02ff */
[----:B------:R-:W-:Y:S01]  /*7b80*/  I2IP.S8.S32.SAT R33, R7, R6, RZ ;  /* 0x0000000607217239 */ /* 0x000fe200000014ff */
[----:B------:R-:W-:Y:S01]  /*7b90*/  IMAD R11, R41, R40, R11 ;  /* 0x00000028290b7224 */ /* 0x000fe200078e020b */
[----:B------:R-:W-:Y:S01]  /*7ba0*/  SHF.R.S32.HI R6, RZ, 0x18, R63 ;  /* 0x00000018ff067819 */ /* 0x000fe2000001143f */
[C---:B------:R-:W-:Y:S01]  /*7bb0*/  IMAD R13, R38.reuse, R13, RZ ;  /* 0x0000000d260d7224 */ /* 0x040fe200078e02ff */
[----:B------:R-:W-:Y:S01]  /*7bc0*/  MOV R7, R62 ;  /* 0x0000003e00077202 */ /* 0x000fe20000000f00 */
[C---:B------:R-:W-:Y:S02]  /*7bd0*/  IMAD R14, R38.reuse, R14, RZ ;  /* 0x0000000e260e7224 */ /* 0x040fe400078e02ff */
[C---:B------:R-:W-:Y:S02]  /*7be0*/  IMAD R3, R38.reuse, R22, RZ ;  /* 0x0000001626037224 */ /* 0x040fe400078e02ff */
[----:B------:R-:W-:Y:S02]  /*7bf0*/  IMAD R12, R39, R40, R12 ;  /* 0x00000028270c7224 */ /* 0x000fe400078e020c */
[C---:B------:R-:W-:Y:S02]  /*7c00*/  IMAD R22, R38.reuse, R26, RZ ;  /* 0x0000001a26167224 */ /* 0x040fe400078e02ff */
[C---:B------:R-:W-:Y:S02]  /*7c10*/  IMAD R15, R38.reuse, R15, RZ ;  /* 0x0000000f260f7224 */ /* 0x040fe400078e02ff */
[----:B------:R-:W-:Y:S02]  /*7c20*/  IMAD R26, R38, R30, RZ ;  /* 0x0000001e261a7224 */ /* 0x000fe400078e02ff */
[----:B------:R-:W-:Y:S02]  /*7c30*/  IMAD R13, R32, R40, R13 ;  /* 0x00000028200d7224 */ /* 0x000fe400078e020d */
[C---:B------:R-:W-:Y:S01]  /*7c40*/  IMAD R30, R38.reuse, R34, RZ ;  /* 0x00000022261e7224 */ /* 0x040fe200078e02ff */
[----:B------:R-:W-:Y:S01]  /*7c50*/  I2IP.S8.S32.SAT R34, R11, R10, RZ ;  /* 0x0000000a0b227239 */ /* 0x000fe200000014ff */
[----:B------:R-:W-:Y:S01]  /*7c60*/  IMAD R16, R38, R16, RZ ;  /* 0x0000001026107224 */ /* 0x000fe200078e02ff */
[----:B------:R-:W-:Y:S01]  /*7c70*/  SHF.R.S32.HI R10, RZ, 0x18, R61 ;  /* 0x00000018ff0a7819 */ /* 0x000fe2000001143d */
[----:B------:R-:W-:Y:S01]  /*7c80*/  IMAD R14, R6, R40, R14 ;  /* 0x00000028060e7224 */ /* 0x000fe200078e020e */
[----:B------:R-:W-:Y:S01]  /*7c90*/  I2IP.S8.S32.SAT R61, R9, R8, R34 ;  /* 0x00000008093d7239 */ /* 0x000fe20000001422 */
[----:B------:R-:W-:Y:S01]  /*7ca0*/  IMAD R17, R38, R17, RZ ;  /* 0x0000001126117224 */ /* 0x000fe200078e02ff */
[----:B------:R-:W-:Y:S01]  /*7cb0*/  SHF.R.S32.HI R11, RZ, 0x18, R60 ;  /* 0x00000018ff0b7819 */ /* 0x000fe2000001143c */
[----:B------:R-:W-:Y:S01]  /*7cc0*/  IMAD R15, R42, R40, R15 ;  /* 0x000000282a0f7224 */ /* 0x000fe200078e020f */
[----:B------:R-:W-:Y:S01]  /*7cd0*/  I2IP.S8.S32.SAT R60, R5, R4, R33 ;  /* 0x00000004053c7239 */ /* 0x000fe20000001421 */
[C---:B------:R-:W-:Y:S01]  /*7ce0*/  IMAD R18, R38.reuse, R18, RZ ;  /* 0x0000001226127224 */ /* 0x040fe200078e02ff */
[----:B------:R-:W-:Y:S01]  /*7cf0*/  SHF.R.S32.HI R5, RZ, 0x18, R58 ;  /* 0x00000018ff057819 */ /* 0x000fe2000001143a */
[----:B------:R-:W-:Y:S01]  /*7d00*/  IMAD R16, R7, R40, R16 ;  /* 0x0000002807107224 */ /* 0x000fe200078e0210 */
[----:B------:R-:W-:Y:S01]  /*7d10*/  I2IP.S8.S32.SAT R14, R15, R14, RZ ;  /* 0x0000000e0f0e7239 */ /* 0x000fe200000014ff */
[----:B------:R-:W-:Y:S01]  /*7d20*/  IMAD R19, R38, R19, RZ ;  /* 0x0000001326137224 */ /* 0x000fe200078e02ff */
[----:B------:R-:W-:Y:S01]  /*7d30*/  SHF.R.S32.HI R7, RZ, 0x18, R48 ;  /* 0x00000018ff077819 */ /* 0x000fe20000011430 */
[----:B------:R-:W-:Y:S01]  /*7d40*/  IMAD R17, R10, R40, R17 ;  /* 0x000000280a117224 */ /* 0x000fe200078e0211 */
[----:B------:R-:W-:Y:S01]  /*7d50*/  I2IP.S8.S32.SAT R62, R13, R12, R14 ;  /* 0x0000000c0d3e7239 */ /* 0x000fe2000000140e */
[-C--:B------:R-:W-:Y:S01]  /*7d60*/  IMAD R18, R11, R40.reuse, R18 ;  /* 0x000000280b127224 */ /* 0x080fe200078e0212 */
[----:B------:R-:W-:Y:S01]  /*7d70*/  SHF.R.S32.HI R6, RZ, 0x18, R57 ;  /* 0x00000018ff067819 */ /* 0x000fe20000011439 */
[----:B------:R-:W-:Y:S02]  /*7d80*/  IMAD.MOV.U32 R4, RZ, RZ, R59 ;  /* 0x000000ffff047224 */ /* 0x000fe400078e003b */
[-C--:B------:R-:W-:Y:S02]  /*7d90*/  IMAD R19, R43, R40.reuse, R19 ;  /* 0x000000282b137224 */ /* 0x080fe400078e0213 */
[----:B------:R-:W-:Y:S01]  /*7da0*/  IMAD R0, R4, R40, R0 ;  /* 0x0000002804007224 */ /* 0x000fe200078e0200 */
[----:B------:R-:W-:Y:S01]  /*7db0*/  MOV R4, R56 ;  /* 0x0000003800047202 */ /* 0x000fe20000000f00 */
[----:B------:R-:W-:Y:S01]  /*7dc0*/  IMAD R23, R38, R23, RZ ;  /* 0x0000001726177224 */ /* 0x000fe200078e02ff */
[----:B------:R-:W-:Y:S01]  /*7dd0*/  I2IP.S8.S32.SAT R18, R19, R18, RZ ;  /* 0x0000001213127239 */ /* 0x000fe200000014ff */
[-C--:B------:R-:W-:Y:S01]  /*7de0*/  IMAD R2, R5, R40.reuse, R2 ;  /* 0x0000002805027224 */ /* 0x080fe200078e0202 */
[----:B------:R-:W-:Y:S01]  /*7df0*/  SHF.R.S32.HI R5, RZ, 0x18, R55 ;  /* 0x00000018ff057819 */ /* 0x000fe20000011437 */
[----:B------:R-:W-:Y:S01]  /*7e00*/  IMAD R3, R6, R40, R3 ;  /* 0x0000002806037224 */ /* 0x000fe200078e0203 */
[----:B------:R-:W-:Y:S01]  /*7e10*/  I2IP.S8.S32.SAT R63, R17, R16, R18 ;  /* 0x00000010113f7239 */ /* 0x000fe20000001412 */
[-C--:B------:R-:W-:Y:S01]  /*7e20*/  IMAD R23, R44, R40.reuse, R23 ;  /* 0x000000282c177224 */ /* 0x080fe200078e0217 */
[----:B------:R-:W-:Y:S01]  /*7e30*/  SHF.R.S32.HI R6, RZ, 0x18, R54 ;  /* 0x00000018ff067819 */ /* 0x000fe20000011436 */
[-C--:B------:R-:W-:Y:S01]  /*7e40*/  IMAD R20, R4, R40.reuse, R20 ;  /* 0x0000002804147224 */ /* 0x080fe200078e0214 */
[----:B------:R-:W-:Y:S01]  /*7e50*/  MOV R4, R53 ;  /* 0x0000003500047202 */ /* 0x000fe20000000f00 */
[----:B------:R1:W-:Y:S01]  /*7e60*/  STS.128 [R69+UR44+0x3200], R60 ;  /* 0x0032003c45007988 */ /* 0x0003e20008000c2c */
[----:B------:R-:W-:Y:S01]  /*7e70*/  IMAD R27, R38, R27, RZ ;  /* 0x0000001b261b7224 */ /* 0x000fe200078e02ff */
[----:B------:R-:W-:Y:S01]  /*7e80*/  I2IP.S8.S32.SAT R3, R23, R3, RZ ;  /* 0x0000000317037239 */ /* 0x000fe200000014ff */
[-C--:B------:R-:W-:Y:S01]  /*7e90*/  IMAD R21, R5, R40.reuse, R21 ;  /* 0x0000002805157224 */ /* 0x080fe200078e0215 */
[----:B------:R-:W-:Y:S01]  /*7ea0*/  SHF.R.S32.HI R5, RZ, 0x18, R52 ;  /* 0x00000018ff057819 */ /* 0x000fe20000011434 */
[-C--:B------:R-:W-:Y:S01]  /*7eb0*/  IMAD R22, R6, R40.reuse, R22 ;  /* 0x0000002806167224 */ /* 0x080fe200078e0216 */
[----:B------:R-:W-:Y:S01]  /*7ec0*/  SHF.R.S32.HI R6, RZ, 0x18, R49 ;  /* 0x00000018ff067819 */ /* 0x000fe20000011431 */
[-C--:B------:R-:W-:Y:S02]  /*7ed0*/  IMAD R27, R45, R40.reuse, R27 ;  /* 0x000000282d1b7224 */ /* 0x080fe400078e021b */
[-C--:B------:R-:W-:Y:S01]  /*7ee0*/  IMAD R24, R4, R40.reuse, R24 ;  /* 0x0000002804187224 */ /* 0x080fe200078e0218 */
[----:B------:R-:W-:Y:S01]  /*7ef0*/  SHF.R.S32.HI R4, RZ, 0x18, R51 ;  /* 0x00000018ff047819 */ /* 0x000fe20000011433 */
[----:B------:R-:W-:Y:S01]  /*7f00*/  IMAD R25, R5, R40, R25 ;  /* 0x0000002805197224 */ /* 0x000fe200078e0219 */
[----:B------:R-:W-:Y:S01]  /*7f10*/  MOV R5, R50 ;  /* 0x0000003200057202 */ /* 0x000fe20000000f00 */
[----:B------:R-:W-:Y:S02]  /*7f20*/  IMAD R31, R38, R31, RZ ;  /* 0x0000001f261f7224 */ /* 0x000fe400078e02ff */
[----:B------:R-:W-:Y:S01]  /*7f30*/  IMAD R26, R4, R40, R26 ;  /* 0x00000028041a7224 */ /* 0x000fe200078e021a */
[----:B------:R-:W-:Y:S01]  /*7f40*/  I2IP.S8.S32.SAT R4, R2, R0, R3 ;  /* 0x0000000002047239 */ /* 0x000fe20000001403 */
[-C--:B------:R-:W-:Y:S02]  /*7f50*/  IMAD R31, R46, R40.reuse, R31 ;  /* 0x000000282e1f7224 */ /* 0x080fe400078e021f */
[----:B------:R-:W-:Y:S01]  /*7f60*/  IMAD R28, R5, R40, R28 ;  /* 0x00000028051c7224 */ /* 0x000fe200078e021c */
[----:B------:R-:W-:Y:S01]  /*7f70*/  I2IP.S8.S32.SAT R5, R27, R22, RZ ;  /* 0x000000161b057239 */ /* 0x000fe200000014ff */
[----:B------:R-:W-:Y:S01]  /*7f80*/  IMAD R29, R6, R40, R29 ;  /* 0x00000028061d7224 */ /* 0x000fe200078e021d */
[----:B------:R-:W-:Y:S01]  /*7f90*/  I2IP.S8.S32.SAT R6, R31, R26, RZ ;  /* 0x0000001a1f067239 */ /* 0x000fe200000014ff */
[----:B------:R-:W-:Y:S01]  /*7fa0*/  IMAD R35, R38, R35, RZ ;  /* 0x0000002326237224 */ /* 0x000fe200078e02ff */
[----:B------:R-:W-:Y:S01]  /*7fb0*/  I2IP.S8.S32.SAT R5, R21, R20, R5 ;  /* 0x0000001415057239 */ /* 0x000fe20000001405 */
[----:B------:R-:W-:Y:S01]  /*7fc0*/  IMAD R30, R7, R40, R30 ;  /* 0x00000028071e7224 */ /* 0x000fe200078e021e */
[----:B------:R-:W-:Y:S01]  /*7fd0*/  I2IP.S8.S32.SAT R6, R25, R24, R6 ;  /* 0x0000001819067239 */ /* 0x000fe20000001406 */
[----:B------:R-:W-:Y:S05]  /*7fe0*/  IMAD R35, R47, R40, R35 ;  /* 0x000000282f237224 */ /* 0x000fea00078e0223 */
[----:B------:R-:W-:Y:S04]  /*7ff0*/  I2IP.S8.S32.SAT R7, R35, R30, RZ ;  /* 0x0000001e23077239 */ /* 0x000fe800000014ff */
[----:B------:R-:W-:Y:S05]  /*8000*/  I2IP.S8.S32.SAT R7, R29, R28, R7 ;  /* 0x0000001c1d077239 */ /* 0x000fea0000001407 */
        /* <DEDUP_REMOVED lines=10> */
[----:B------:R-:W-:Y:S02]  /*80b0*/  UIADD3 UR9, UPT, UPT, UR49, 0x40, URZ ;  /* 0x0000004031097890 */ /* 0x000fe4000fffe0ff */
[----:B------:R-:W-:Y:S01]  /*80c0*/  UIADD3 UR8, UPT, UPT, UR44, 0x3200, URZ ;  /* 0x000032002c087890 */ /* 0x000fe2000fffe0ff */
[----:B------:R-:W-:Y:S01]  /*80d0*/  UMOV UR10, UR50 ;  /* 0x00000032000a7c82 */ /* 0x000fe20008000000 */
[----:B------:R-:W-:Y:S01]  /*80e0*/  UMOV UR11, UR36 ;  /* 0x00000024000b7c82 */ /* 0x000fe20008000000 */
[----:B--2---:R-:W-:Y:S04]  /*80f0*/  UIADD3 UR4, UP0, UPT, UR6, 0x680, URZ ;  /* 0x0000068006047890 */ /* 0x004fe8000ff1e0ff */
[----:B------:R-:W-:Y:S09]  /*8100*/  UIADD3.X UR5, UPT, UPT, URZ, UR7, URZ, UP0, !UPT ;  /* 0x00000007ff057290 */ /* 0x000ff200087fe4ff */
[----:B------:R2:W-:Y:S01]  /*8110*/  UTMASTG.3D [UR8], [UR4] ;  /* 0x00000008040073b5 */ /* 0x0005e20008010000 */
[----:B------:R0:W-:Y:S01]  /*8120*/  UTMACMDFLUSH ;  /* 0x00000000000079b7 */ /* 0x0001e20000000000 */
[----:B--2---:R-:W-:Y:S04]  /*8130*/  DEPBAR.LE SB0, 0x1 ;  /* 0x000080400000791a */ /* 0x004fe80000000000 */
.L_x_124:
[----:B------:R-:W-:Y:S05]  /*8140*/  BSYNC.RECONVERGENT B0 ;  /* 0x0000000000007941 */ /* 0x000fea0003800200 */
.L_x_123:
[----:B------:R-:W-:Y:S01]  /*8150*/  R2UR UR4, R76 ;  /* 0x000000004c0472ca */ /* 0x000fe200000e0000 */
[----:B------:R-:W-:Y:S01]  /*8160*/  BAR.SYNC.DEFER_BLOCKING 0x1, 0x80 ;  /* 0x0042000000007b1d */ /* 0x000fe20000010000 */
[----:B------:R-:W-:Y:S01]  /*8170*/  ISETP.NE.AND P0, PT, R78, 0x2, PT ;  /* 0x000000024e00780c */ /* 0x000fe20003f05270 */
[----:B------:R-:W-:Y:S01]  /*8180*/  UISETP.NE.AND UP0, UPT, UR46, URZ, UPT ;  /* 0x000000ff2e00728c */ /* 0x000fe2000bf05270 */
[----:B------:R-:W-:Y:S01]  /*8190*/  ISETP.NE.AND P1, PT, R36, 0x4, PT ;  /* 0x000000042400780c */ /* 0x000fe20003f25270 */
[----:B------:R-:W-:Y:S01]  /*81a0*/  UIADD3 UR16, UPT, UPT, UR38, UR63, URZ ;  /* 0x0000003f26107290 */ /* 0x000fe2000fffe0ff */
[----:B------:R-:W-:Y:S02]  /*81b0*/  SEL R2, RZ, 0x1, P0 ;  /* 0x00000001ff027807 */ /* 0x000fe40000000000 */
[----:B------:R-:W-:Y:S02]  /*81c0*/  SEL R0, RZ, 0x1, P1 ;  /* 0x00000001ff007807 */ /* 0x000fe40000800000 */
[----:B------:R-:W-:Y:S02]  /*81d0*/  LOP3.LUT R82, R82, R2, RZ, 0x3c, !PT ;  /* 0x0000000252527212 */ /* 0x000fe400078e3cff */
[----:B------:R-:W-:Y:S01]  /*81e0*/  LOP3.LUT R83, R83, R0, RZ, 0x3c, !PT ;  /* 0x0000000053537212 */ /* 0x000fe200078e3cff */
[----:B------:R-:W-:Y:S01]  /*81f0*/  UIADD3 UR20, UPT, UPT, UR37, UR4, URZ ;  /* 0x0000000425147290 */ /* 0x000fe2000fffe0ff */
[----:B------:R-:W-:Y:S02]  /*8200*/  SEL R78, R78, RZ, P0 ;  /* 0x000000ff4e4e7207 */ /* 0x000fe40000000000 */
[----:B------:R-:W-:Y:S01]  /*8210*/  SEL R36, R36, RZ, P1 ;  /* 0x000000ff24247207 */ /* 0x000fe20000800000 */
[----:B------:R-:W-:Y:S01]  /*8220*/  UMOV UR36, UR59 ;  /* 0x0000003b00247c82 */ /* 0x000fe20008000000 */
[----:B------:R-:W-:Y:S07]  /*8230*/  BRA.U UP0, `(.L_x_125) ;  /* 0xffffffd500787547 */ /* 0x000fee000b83ffff */
[----:B------:R-:W-:Y:S05]  /*8240*/  EXIT ;  /* 0x000000000000794d */ /* 0x000fea0003800000 */
.L_x_25:
[----:B--2---:R2:W3:Y:S02]  /*8250*/  SYNCS.PHASECHK.TRANS64.TRYWAIT P0, [R0+URZ+0x1b0], R2 ;  /* 0x0001b002000075a7 */ /* 0x0044e400080011ff */
[----:B---3--:R-:W-:Y:S05]  /*8260*/  @!P0 NANOSLEEP.SYNCS 0x989680 ;  /* 0x009896800000895d */ /* 0x008fea0003900000 */
[----:B------:R-:W3:Y:S02]  /*8270*/  @!P0 SYNCS.PHASECHK.TRANS64 P0, [R0+URZ+0x1b0], R2 ;  /* 0x0001b002000085a7 */ /* 0x000ee400080010ff */
[----:B---3--:R-:W-:Y:S05]  /*8280*/  @!P0 BRA `(.L_x_25) ;  /* 0xfffffffc00f08947 */ /* 0x008fea000383ffff */
[----:B------:R-:W-:Y:S05]  /*8290*/  BRA `(.L_x_126) ;  /* 0xffffff9800387947 */ /* 0x000fea000383ffff */
.L_x_28:
[----:B-1----:R-:W-:-:S07]  /*82a0*/  MOV R0, UR33 ;  /* 0x0000002100007c02 */ /* 0x002fce0008000f00 */
.L_x_127:
[----:B-1----:R1:W2:Y:S02]  /*82b0*/  SYNCS.PHASECHK.TRANS64.TRYWAIT P0, [R0+URZ+0x88], R3 ;  /* 0x00008803000075a7 */ /* 0x0022a400080011ff */
[----:B--2---:R-:W-:Y:S05]  /*82c0*/  @!P0 NANOSLEEP.SYNCS 0x989680 ;  /* 0x009896800000895d */ /* 0x004fea0003900000 */
[----:B------:R-:W2:Y:S02]  /*82d0*/  @!P0 SYNCS.PHASECHK.TRANS64 P0, [R0+URZ+0x88], R3 ;  /* 0x00008803000085a7 */ /* 0x000ea400080010ff */
[----:B--2---:R-:W-:Y:S05]  /*82e0*/  @!P0 BRA `(.L_x_127) ;  /* 0xfffffffc00f08947 */ /* 0x004fea000383ffff */
[----:B------:R-:W-:Y:S05]  /*82f0*/  BRA `(.L_x_27) ;  /* 0xffffff9800847947 */ /* 0x000fea000383ffff */
.L_x_35:
[----:B-1----:R-:W-:-:S07]  /*8300*/  MOV R0, UR17 ;  /* 0x0000001100007c02 */ /* 0x002fce0008000f00 */
.L_x_128:
[----:B-1----:R1:W2:Y:S02]  /*8310*/  SYNCS.PHASECHK.TRANS64.TRYWAIT P0, [R0+URZ+0x88], R3 ;  /* 0x00008803000075a7 */ /* 0x0022a400080011ff */
[----:B--2---:R-:W-:Y:S05]  /*8320*/  @!P0 NANOSLEEP.SYNCS 0x989680 ;  /* 0x009896800000895d */ /* 0x004fea0003900000 */
[----:B------:R-:W2:Y:S02]  /*8330*/  @!P0 SYNCS.PHASECHK.TRANS64 P0, [R0+URZ+0x88], R3 ;  /* 0x00008803000085a7 */ /* 0x000ea400080010ff */
[----:B--2---:R-:W-:Y:S05]  /*8340*/  @!P0 BRA `(.L_x_128) ;  /* 0xfffffffc00f08947 */ /* 0x004fea000383ffff */
[----:B------:R-:W-:Y:S05]  /*8350*/  BRA `(.L_x_34) ;  /* 0xffffff9c00447947 */ /* 0x000fea000383ffff */
.L_x_40:
[----:B-1----:R1:W2:Y:S02]  /*8360*/  SYNCS.PHASECHK.TRANS64.TRYWAIT P0, [R3+URZ+0x140], R0 ;  /* 0x00014000030075a7 */ /* 0x0022a400080011ff */
[----:B--2---:R-:W-:Y:S05]  /*8370*/  @!P0 NANOSLEEP.SYNCS 0x989680 ;  /* 0x009896800000895d */ /* 0x004fea0003900000 */
[----:B------:R-:W2:Y:S02]  /*8380*/  @!P0 SYNCS.PHASECHK.TRANS64 P0, [R3+URZ+0x140], R0 ;  /* 0x00014000030085a7 */ /* 0x000ea400080010ff */
[----:B--2---:R-:W-:Y:S05]  /*8390*/  @!P0 BRA `(.L_x_40) ;  /* 0xfffffffc00f08947 */ /* 0x004fea000383ffff */
[----:B------:R-:W-:Y:S05]  /*83a0*/  BRA `(.L_x_129) ;  /* 0xffffff9c00ec7947 */ /* 0x000fea000383ffff */
.L_x_44:
[----:B------:R-:W-:-:S07]  /*83b0*/  MOV R0, UR4 ;  /* 0x0000000400007c02 */ /* 0x000fce0008000f00 */
.L_x_130:
[----:B-1----:R1:W2:Y:S02]  /*83c0*/  SYNCS.PHASECHK.TRANS64.TRYWAIT P0, [R0+URZ], R2 ;  /* 0x00000002000075a7 */ /* 0x0022a400080011ff */
[----:B--2---:R-:W-:Y:S05]  /*83d0*/  @!P0 NANOSLEEP.SYNCS 0x989680 ;  /* 0x009896800000895d */ /* 0x004fea0003900000 */
[----:B------:R-:W2:Y:S02]  /*83e0*/  @!P0 SYNCS.PHASECHK.TRANS64 P0, [R0+URZ], R2 ;  /* 0x00000002000085a7 */ /* 0x000ea400080010ff */
[----:B--2---:R-:W-:Y:S05]  /*83f0*/  @!P0 BRA `(.L_x_130) ;  /* 0xfffffffc00f08947 */ /* 0x004fea000383ffff */
[----:B------:R-:W-:Y:S05]  /*8400*/  BRA `(.L_x_131) ;  /* 0xffffffa400947947 */ /* 0x000fea000383ffff */
.L_x_45:
[----:B------:R-:W-:-:S07]  /*8410*/  MOV R0, UR5 ;  /* 0x0000000500007c02 */ /* 0x000fce0008000f00 */
.L_x_132:
[----:B-1----:R1:W2:Y:S02]  /*8420*/  SYNCS.PHASECHK.TRANS64.TRYWAIT P0, [R0+URZ], R3 ;  /* 0x00000003000075a7 */ /* 0x0022a400080011ff */
[----:B--2---:R-:W-:Y:S05]  /*8430*/  @!P0 NANOSLEEP.SYNCS 0x989680 ;  /* 0x009896800000895d */ /* 0x004fea0003900000 */
[----:B------:R-:W2:Y:S02]  /*8440*/  @!P0 SYNCS.PHASECHK.TRANS64 P0, [R0+URZ], R3 ;  /* 0x00000003000085a7 */ /* 0x000ea400080010ff */
[----:B--2---:R-:W-:Y:S05]  /*8450*/  @!P0 BRA `(.L_x_132) ;  /* 0xfffffffc00f08947 */ /* 0x004fea000383ffff */
[----:B------:R-:W-:Y:S05]  /*8460*/  BRA `(.L_x_133) ;  /* 0xffffffa400a07947 */ /* 0x000fea000383ffff */
.L_x_46:
[----:B------:R-:W-:-:S07]  /*8470*/  MOV R0, UR5 ;  /* 0x0000000500007c02 */ /* 0x000fce0008000f00 */
.L_x_134:
[----:B-1----:R1:W2:Y:S02]  /*8480*/  SYNCS.PHASECHK.TRANS64.TRYWAIT P0, [R0+URZ], R3 ;  /* 0x00000003000075a7 */ /* 0x0022a400080011ff */
[----:B--2---:R-:W-:Y:S05]  /*8490*/  @!P0 NANOSLEEP.SYNCS 0x989680 ;  /* 0x009896800000895d */ /* 0x004fea0003900000 */
[----:B------:R-:W2:Y:S02]  /*84a0*/  @!P0 SYNCS.PHASECHK.TRANS64 P0, [R0+URZ], R3 ;  /* 0x00000003000085a7 */ /* 0x000ea400080010ff */
[----:B--2---:R-:W-:Y:S05]  /*84b0*/  @!P0 BRA `(.L_x_134) ;  /* 0xfffffffc00f08947 */ /* 0x004fea000383ffff */
[----:B------:R-:W-:Y:S05]  /*84c0*/  BRA `(.L_x_135) ;  /* 0xffffffa400ac7947 */ /* 0x000fea000383ffff */
.L_x_47:
[----:B------:R-:W-:-:S07]  /*84d0*/  MOV R0, UR5 ;  /* 0x0000000500007c02 */ /* 0x000fce0008000f00 */
.L_x_136:
[----:B-1----:R1:W2:Y:S02]  /*84e0*/  SYNCS.PHASECHK.TRANS64.TRYWAIT P0, [R0+URZ], R3 ;  /* 0x00000003000075a7 */ /* 0x0022a400080011ff */
[----:B--2---:R-:W-:Y:S05]  /*84f0*/  @!P0 NANOSLEEP.SYNCS 0x989680 ;  /* 0x009896800000895d */ /* 0x004fea0003900000 */
[----:B------:R-:W2:Y:S02]  /*8500*/  @!P0 SYNCS.PHASECHK.TRANS64 P0, [R0+URZ], R3 ;  /* 0x00000003000085a7 */ /* 0x000ea400080010ff */
[----:B--2---:R-:W-:Y:S05]  /*8510*/  @!P0 BRA `(.L_x_136) ;  /* 0xfffffffc00f08947 */ /* 0x004fea000383ffff */
[----:B------:R-:W-:Y:S05]  /*8520*/  BRA `(.L_x_137) ;  /* 0xffffffa400b87947 */ /* 0x000fea000383ffff */
.L_x_48:
[----:B------:R-:W-:-:S07]  /*8530*/  MOV R0, UR5 ;  /* 0x0000000500007c02 */ /* 0x000fce0008000f00 */
.L_x_138:
[----:B-1----:R1:W2:Y:S02]  /*8540*/  SYNCS.PHASECHK.TRANS64.TRYWAIT P0, [R0+URZ], R3 ;  /* 0x00000003000075a7 */ /* 0x0022a400080011ff */
[----:B--2---:R-:W-:Y:S05]  /*8550*/  @!P0 NANOSLEEP.SYNCS 0x989680 ;  /* 0x009896800000895d */ /* 0x004fea0003900000 */
[----:B------:R-:W2:Y:S02]  /*8560*/  @!P0 SYNCS.PHASECHK.TRANS64 P0, [R0+URZ], R3 ;  /* 0x00000003000085a7 */ /* 0x000ea400080010ff */
[----:B--2---:R-:W-:Y:S05]  /*8570*/  @!P0 BRA `(.L_x_138) ;  /* 0xfffffffc00f08947 */ /* 0x004fea000383ffff */
[----:B------:R-:W-:Y:S05]  /*8580*/  BRA `(.L_x_139) ;  /* 0xffffffa400c47947 */ /* 0x000fea000383ffff */
.L_x_49:
[----:B------:R-:W-:-:S07]  /*8590*/  MOV R0, UR5 ;  /* 0x0000000500007c02 */ /* 0x000fce0008000f00 */
.L_x_140:
[----:B-1----:R1:W2:Y:S02]  /*85a0*/  SYNCS.PHASECHK.TRANS64.TRYWAIT P0, [R0+URZ], R3 ;  /* 0x00000003000075a7 */ /* 0x0022a400080011ff */
[----:B--2---:R-:W-:Y:S05]  /*85b0*/  @!P0 NANOSLEEP.SYNCS 0x989680 ;  /* 0x009896800000895d */ /* 0x004fea0003900000 */
[----:B------:R-:W2:Y:S02]  /*85c0*/  @!P0 SYNCS.PHASECHK.TRANS64 P0, [R0+URZ], R3 ;  /* 0x00000003000085a7 */ /* 0x000ea400080010ff */
[----:B--2---:R-:W-:Y:S05]  /*85d0*/  @!P0 BRA `(.L_x_140) ;  /* 0xfffffffc00f08947 */ /* 0x004fea000383ffff */
[----:B------:R-:W-:Y:S05]  /*85e0*/  BRA `(.L_x_141) ;  /* 0xffffffa400d07947 */ /* 0x000fea000383ffff */
.L_x_50:
[----:B------:R-:W-:-:S07]  /*85f0*/  MOV R0, UR5 ;  /* 0x0000000500007c02 */ /* 0x000fce0008000f00 */
.L_x_142:
[----:B-1----:R1:W2:Y:S02]  /*8600*/  SYNCS.PHASECHK.TRANS64.TRYWAIT P0, [R0+URZ], R3 ;  /* 0x00000003000075a7 */ /* 0x0022a400080011ff */
[----:B--2---:R-:W-:Y:S05]  /*8610*/  @!P0 NANOSLEEP.SYNCS 0x989680 ;  /* 0x009896800000895d */ /* 0x004fea0003900000 */
[----:B------:R-:W2:Y:S02]  /*8620*/  @!P0 SYNCS.PHASECHK.TRANS64 P0, [R0+URZ], R3 ;  /* 0x00000003000085a7 */ /* 0x000ea400080010ff */
[----:B--2---:R-:W-:Y:S05]  /*8630*/  @!P0 BRA `(.L_x_142) ;  /* 0xfffffffc00f08947 */ /* 0x004fea000383ffff */
[----:B------:R-:W-:Y:S05]  /*8640*/  BRA `(.L_x_143) ;  /* 0xffffffa400dc7947 */ /* 0x000fea000383ffff */
.L_x_51:
[----:B------:R-:W-:-:S07]  /*8650*/  MOV R0, UR5 ;  /* 0x0000000500007c02 */ /* 0x000fce0008000f00 */
.L_x_144:
[----:B-1----:R1:W2:Y:S02]  /*8660*/  SYNCS.PHASECHK.TRANS64.TRYWAIT P0, [R0+URZ], R3 ;  /* 0x00000003000075a7 */ /* 0x0022a400080011ff */
[----:B--2---:R-:W-:Y:S05]  /*8670*/  @!P0 NANOSLEEP.SYNCS 0x989680 ;  /* 0x009896800000895d */ /* 0x004fea0003900000 */
[----:B------:R-:W2:Y:S02]  /*8680*/  @!P0 SYNCS.PHASECHK.TRANS64 P0, [R0+URZ], R3 ;  /* 0x00000003000085a7 */ /* 0x000ea400080010ff */
[----:B--2---:R-:W-:Y:S05]  /*8690*/  @!P0 BRA `(.L_x_144) ;  /* 0xfffffffc00f08947 */ /* 0x004fea000383ffff */
[----:B------:R-:W-:Y:S05]  /*86a0*/  BRA `(.L_x_145) ;  /* 0xffffffa400e87947 */ /* 0x000fea000383ffff */
.L_x_52:
[----:B------:R-:W-:-:S07]  /*86b0*/  MOV R0, UR5 ;  /* 0x0000000500007c02 */ /* 0x000fce0008000f00 */
.L_x_146:
[----:B-1----:R1:W2:Y:S02]  /*86c0*/  SYNCS.PHASECHK.TRANS64.TRYWAIT P0, [R0+URZ], R3 ;  /* 0x00000003000075a7 */ /* 0x0022a400080011ff */
[----:B--2---:R-:W-:Y:S05]  /*86d0*/  @!P0 NANOSLEEP.SYNCS 0x989680 ;  /* 0x009896800000895d */ /* 0x004fea0003900000 */
[----:B------:R-:W2:Y:S02]  /*86e0*/  @!P0 SYNCS.PHASECHK.TRANS64 P0, [R0+URZ], R3 ;  /* 0x00000003000085a7 */ /* 0x000ea400080010ff */
[----:B--2---:R-:W-:Y:S05]  /*86f0*/  @!P0 BRA `(.L_x_146) ;  /* 0xfffffffc00f08947 */ /* 0x004fea000383ffff */
[----:B------:R-:W-:Y:S05]  /*8700*/  BRA `(.L_x_147) ;  /* 0xffffffa400f47947 */ /* 0x000fea000383ffff */
.L_x_53:
[----:B------:R-:W-:-:S07]  /*8710*/  MOV R0, UR5 ;  /* 0x0000000500007c02 */ /* 0x000fce0008000f00 */
.L_x_148:
[----:B-1----:R1:W2:Y:S02]  /*8720*/  SYNCS.PHASECHK.TRANS64.TRYWAIT P0, [R0+URZ], R3 ;  /* 0x00000003000075a7 */ /* 0x0022a400080011ff */
[----:B--2---:R-:W-:Y:S05]  /*8730*/  @!P0 NANOSLEEP.SYNCS 0x989680 ;  /* 0x009896800000895d */ /* 0x004fea0003900000 */
[----:B------:R-:W2:Y:S02]  /*8740*/  @!P0 SYNCS.PHASECHK.TRANS64 P0, [R0+URZ], R3 ;  /* 0x00000003000085a7 */ /* 0x000ea400080010ff */
[----:B--2---:R-:W-:Y:S05]  /*8750*/  @!P0 BRA `(.L_x_148) ;  /* 0xfffffffc00f08947 */ /* 0x004fea000383ffff */
[----:B------:R-:W-:Y:S05]  /*8760*/  BRA `(.L_x_149) ;  /* 0xffffffa800007947 */ /* 0x000fea000383ffff */
.L_x_54:
[----:B------:R-:W-:-:S07]  /*8770*/  MOV R0, UR5 ;  /* 0x0000000500007c02 */ /* 0x000fce0008000f00 */
.L_x_150:
[----:B-1----:R1:W2:Y:S02]  /*8780*/  SYNCS.PHASECHK.TRANS64.TRYWAIT P0, [R0+URZ], R3 ;  /* 0x00000003000075a7 */ /* 0x0022a400080011ff */
[----:B--2---:R-:W-:Y:S05]  /*8790*/  @!P0 NANOSLEEP.SYNCS 0x989680 ;  /* 0x009896800000895d */ /* 0x004fea0003900000 */
[----:B------:R-:W2:Y:S02]  /*87a0*/  @!P0 SYNCS.PHASECHK.TRANS64 P0, [R0+URZ], R3 ;  /* 0x00000003000085a7 */ /* 0x000ea400080010ff */
[----:B--2---:R-:W-:Y:S05]  /*87b0*/  @!P0 BRA `(.L_x_150) ;  /* 0xfffffffc00f08947 */ /* 0x004fea000383ffff */
[----:B------:R-:W-:Y:S05]  /*87c0*/  BRA `(.L_x_151) ;  /* 0xffffffa8000c7947 */ /* 0x000fea000383ffff */
.L_x_55:
[----:B------:R-:W-:-:S07]  /*87d0*/  MOV R0, UR5 ;  /* 0x0000000500007c02 */ /* 0x000fce0008000f00 */
.L_x_152:
[----:B-1----:R1:W2:Y:S02]  /*87e0*/  SYNCS.PHASECHK.TRANS64.TRYWAIT P0, [R0+URZ], R3 ;  /* 0x00000003000075a7 */ /* 0x0022a400080011ff */
[----:B--2---:R-:W-:Y:S05]  /*87f0*/  @!P0 NANOSLEEP.SYNCS 0x989680 ;  /* 0x009896800000895d */ /* 0x004fea0003900000 */
[----:B------:R-:W2:Y:S02]  /*8800*/  @!P0 SYNCS.PHASECHK.TRANS64 P0, [R0+URZ], R3 ;  /* 0x00000003000085a7 */ /* 0x000ea400080010ff */
[----:B--2---:R-:W-:Y:S05]  /*8810*/  @!P0 BRA `(.L_x_152) ;  /* 0xfffffffc00f08947 */ /* 0x004fea000383ffff */
[----:B------:R-:W-:Y:S05]  /*8820*/  BRA `(.L_x_153) ;  /* 0xffffffa800187947 */ /* 0x000fea000383ffff */
.L_x_56:
[----:B------:R-:W-:-:S07]  /*8830*/  MOV R0, UR5 ;  /* 0x0000000500007c02 */ /* 0x000fce0008000f00 */
.L_x_154:
[----:B-1----:R1:W2:Y:S02]  /*8840*/  SYNCS.PHASECHK.TRANS64.TRYWAIT P0, [R0+URZ], R3 ;  /* 0x00000003000075a7 */ /* 0x0022a400080011ff */
[----:B--2---:R-:W-:Y:S05]  /*8850*/  @!P0 NANOSLEEP.SYNCS 0x989680 ;  /* 0x009896800000895d */ /* 0x004fea0003900000 */
[----:B------:R-:W2:Y:S02]  /*8860*/  @!P0 SYNCS.PHASECHK.TRANS64 P0, [R0+URZ], R3 ;  /* 0x00000003000085a7 */ /* 0x000ea400080010ff */
[----:B--2---:R-:W-:Y:S05]  /*8870*/  @!P0 BRA `(.L_x_154) ;  /* 0xfffffffc00f08947 */ /* 0x004fea000383ffff */
[----:B------:R-:W-:Y:S05]  /*8880*/  BRA `(.L_x_155) ;  /* 0xffffffa800247947 */ /* 0x000fea000383ffff */
.L_x_57:
[----:B------:R-:W-:-:S07]  /*8890*/  MOV R0, UR5 ;  /* 0x0000000500007c02 */ /* 0x000fce0008000f00 */
.L_x_156:
[----:B-1----:R1:W2:Y:S02]  /*88a0*/  SYNCS.PHASECHK.TRANS64.TRYWAIT P0, [R0+URZ], R3 ;  /* 0x00000003000075a7 */ /* 0x0022a400080011ff */
[----:B--2---:R-:W-:Y:S05]  /*88b0*/  @!P0 NANOSLEEP.SYNCS 0x989680 ;  /* 0x009896800000895d */ /* 0x004fea0003900000 */
[----:B------:R-:W2:Y:S02]  /*88c0*/  @!P0 SYNCS.PHASECHK.TRANS64 P0, [R0+URZ], R3 ;  /* 0x00000003000085a7 */ /* 0x000ea400080010ff */
[----:B--2---:R-:W-:Y:S05]  /*88d0*/  @!P0 BRA `(.L_x_156) ;  /* 0xfffffffc00f08947 */ /* 0x004fea000383ffff */
[----:B------:R-:W-:Y:S05]  /*88e0*/  BRA `(.L_x_157) ;  /* 0xffffffa800307947 */ /* 0x000fea000383ffff */
.L_x_58:
[----:B------:R-:W-:-:S07]  /*88f0*/  MOV R0, UR5 ;  /* 0x0000000500007c02 */ /* 0x000fce0008000f00 */
.L_x_158:
[----:B-1----:R1:W2:Y:S02]  /*8900*/  SYNCS.PHASECHK.TRANS64.TRYWAIT P0, [R0+URZ], R3 ;  /* 0x00000003000075a7 */ /* 0x0022a400080011ff */
[----:B--2---:R-:W-:Y:S05]  /*8910*/  @!P0 NANOSLEEP.SYNCS 0x989680 ;  /* 0x009896800000895d */ /* 0x004fea0003900000 */
[----:B------:R-:W2:Y:S02]  /*8920*/  @!P0 SYNCS.PHASECHK.TRANS64 P0, [R0+URZ], R3 ;  /* 0x00000003000085a7 */ /* 0x000ea400080010ff */
[----:B--2---:R-:W-:Y:S05]  /*8930*/  @!P0 BRA `(.L_x_158) ;  /* 0xfffffffc00f08947 */ /* 0x004fea000383ffff */
[----:B------:R-:W-:Y:S05]  /*8940*/  BRA `(.L_x_159) ;  /* 0xffffffa8003c7947 */ /* 0x000fea000383ffff */
.L_x_59:
[----:B------:R-:W-:-:S07]  /*8950*/  MOV R0, UR5 ;  /* 0x0000000500007c02 */ /* 0x000fce0008000f00 */
.L_x_160:
[----:B-1----:R1:W2:Y:S02]  /*8960*/  SYNCS.PHASECHK.TRANS64.TRYWAIT P0, [R0+URZ], R3 ;  /* 0x00000003000075a7 */ /* 0x0022a400080011ff */
[----:B--2---:R-:W-:Y:S05]  /*8970*/  @!P0 NANOSLEEP.SYNCS 0x989680 ;  /* 0x009896800000895d */ /* 0x004fea0003900000 */
[----:B------:R-:W2:Y:S02]  /*8980*/  @!P0 SYNCS.PHASECHK.TRANS64 P0, [R0+URZ], R3 ;  /* 0x00000003000085a7 */ /* 0x000ea400080010ff */
[----:B--2---:R-:W-:Y:S05]  /*8990*/  @!P0 BRA `(.L_x_160) ;  /* 0xfffffffc00f08947 */ /* 0x004fea000383ffff */
[----:B------:R-:W-:Y:S05]  /*89a0*/  BRA `(.L_x_161) ;  /* 0xffffffa800487947 */ /* 0x000fea000383ffff */
.L_x_62:
[----:B--2---:R2:W3:Y:S02]  /*89b0*/  SYNCS.PHASECHK.TRANS64.TRYWAIT P0, [R2+URZ+0x1a0], R4 ;  /* 0x0001a004020075a7 */ /* 0x0044e400080011ff */
[----:B---3--:R-:W-:Y:S05]  /*89c0*/  @!P0 NANOSLEEP.SYNCS 0x989680 ;  /* 0x009896800000895d */ /* 0x008fea0003900000 */
[----:B------:R-:W3:Y:S02]  /*89d0*/  @!P0 SYNCS.PHASECHK.TRANS64 P0, [R2+URZ+0x1a0], R4 ;  /* 0x0001a004020085a7 */ /* 0x000ee400080010ff */
[----:B---3--:R-:W-:Y:S05]  /*89e0*/  @!P0 BRA `(.L_x_62) ;  /* 0xfffffffc00f08947 */ /* 0x008fea000383ffff */
[----:B------:R-:W-:Y:S05]  /*89f0*/  BRA `(.L_x_162) ;  /* 0xffffffa800a47947 */ /* 0x000fea000383ffff */
.L_x_63:
[----:B------:R-:W-:-:S07]  /*8a00*/  MOV R2, UR4 ;  /* 0x0000000400027c02 */ /* 0x000fce0008000f00 */
.L_x_163:
[----:B--2---:R2:W3:Y:S02]  /*8a10*/  SYNCS.PHASECHK.TRANS64.TRYWAIT P0, [R2+URZ+0x150], R5 ;  /* 0x00015005020075a7 */ /* 0x0044e400080011ff */
[----:B---3--:R-:W-:Y:S05]  /*8a20*/  @!P0 NANOSLEEP.SYNCS 0x989680 ;  /* 0x009896800000895d */ /* 0x008fea0003900000 */
[----:B------:R-:W3:Y:S02]  /*8a30*/  @!P0 SYNCS.PHASECHK.TRANS64 P0, [R2+URZ+0x150], R5 ;  /* 0x00015005020085a7 */ /* 0x000ee400080010ff */
[----:B---3--:R-:W-:Y:S05]  /*8a40*/  @!P0 BRA `(.L_x_163) ;  /* 0xfffffffc00f08947 */ /* 0x008fea000383ffff */
[----:B------:R-:W-:Y:S05]  /*8a50*/  BRA `(.L_x_164) ;  /* 0xffffffa800b47947 */ /* 0x000fea000383ffff */
.L_x_64:
[----:B--2---:R2:W3:Y:S02]  /*8a60*/  SYNCS.PHASECHK.TRANS64.TRYWAIT P1, [R2+URZ+0x140], R4 ;  /* 0x00014004020075a7 */ /* 0x0044e400080211ff */
[----:B---3--:R-:W-:Y:S05]  /*8a70*/  @!P1 NANOSLEEP.SYNCS 0x989680 ;  /* 0x009896800000995d */ /* 0x008fea0003900000 */
[----:B------:R-:W3:Y:S02]  /*8a80*/  @!P1 SYNCS.PHASECHK.TRANS64 P1, [R2+URZ+0x140], R4 ;  /* 0x00014004020095a7 */ /* 0x000ee400080210ff */
[----:B---3--:R-:W-:Y:S05]  /*8a90*/  @!P1 BRA `(.L_x_64) ;  /* 0xfffffffc00f09947 */ /* 0x008fea000383ffff */
[----:B------:R-:W-:Y:S05]  /*8aa0*/  BRA `(.L_x_165) ;  /* 0xffffffa800e47947 */ /* 0x000fea000383ffff */
.L_x_67:
[----:B------:R-:W-:-:S07]  /*8ab0*/  MOV R0, UR4 ;  /* 0x0000000400007c02 */ /* 0x000fce0008000f00 */
.L_x_166:
[----:B--2---:R2:W3:Y:S02]  /*8ac0*/  SYNCS.PHASECHK.TRANS64.TRYWAIT P0, [R0+URZ+0x150], R2 ;  /* 0x00015002000075a7 */ /* 0x0044e400080011ff */
[----:B---3--:R-:W-:Y:S05]  /*8ad0*/  @!P0 NANOSLEEP.SYNCS 0x989680 ;  /* 0x009896800000895d */ /* 0x008fea0003900000 */
[----:B------:R-:W3:Y:S02]  /*8ae0*/  @!P0 SYNCS.PHASECHK.TRANS64 P0, [R0+URZ+0x150], R2 ;  /* 0x00015002000085a7 */ /* 0x000ee400080010ff */
[----:B---3--:R-:W-:Y:S05]  /*8af0*/  @!P0 BRA `(.L_x_166) ;  /* 0xfffffffc00f08947 */ /* 0x008fea000383ffff */
[----:B------:R-:W-:Y:S05]  /*8b00*/  BRA `(.L_x_66) ;  /* 0xffffffac00387947 */ /* 0x000fea000383ffff */
.L_x_74:
[----:B-1----:R1:W2:Y:S02]  /*8b10*/  SYNCS.PHASECHK.TRANS64.TRYWAIT P1, [R0+URZ+0x140], R2 ;  /* 0x00014002000075a7 */ /* 0x0022a400080211ff */
[----:B--2---:R-:W-:Y:S05]  /*8b20*/  @!P1 NANOSLEEP.SYNCS 0x989680 ;  /* 0x009896800000995d */ /* 0x004fea0003900000 */
[----:B------:R-:W2:Y:S02]  /*8b30*/  @!P1 SYNCS.PHASECHK.TRANS64 P1, [R0+URZ+0x140], R2 ;  /* 0x00014002000095a7 */ /* 0x000ea400080210ff */
[----:B--2---:R-:W-:Y:S05]  /*8b40*/  @!P1 BRA `(.L_x_74) ;  /* 0xfffffffc00f09947 */ /* 0x004fea000383ffff */
[----:B------:R-:W-:Y:S05]  /*8b50*/  BRA `(.L_x_167) ;  /* 0xffffffb0009c7947 */ /* 0x000fea000383ffff */
.L_x_75:
[----:B------:R-:W-:-:S07]  /*8b60*/  MOV R2, UR23 ;  /* 0x0000001700027c02 */ /* 0x000fce0008000f00 */
.L_x_168:
[----:B-1----:R1:W2:Y:S02]  /*8b70*/  SYNCS.PHASECHK.TRANS64.TRYWAIT P0, [R2+URZ+0x180], R0 ;  /* 0x00018000020075a7 */ /* 0x0022a400080011ff */
[----:B--2---:R-:W-:Y:S05]  /*8b80*/  @!P0 NANOSLEEP.SYNCS 0x989680 ;  /* 0x009896800000895d */ /* 0x004fea0003900000 */
[----:B------:R-:W2:Y:S02]  /*8b90*/  @!P0 SYNCS.PHASECHK.TRANS64 P0, [R2+URZ+0x180], R0 ;  /* 0x00018000020085a7 */ /* 0x000ea400080010ff */
[----:B--2---:R-:W-:Y:S05]  /*8ba0*/  @!P0 BRA `(.L_x_168) ;  /* 0xfffffffc00f08947 */ /* 0x004fea000383ffff */
[----:B------:R-:W-:Y:S05]  /*8bb0*/  BRA `(.L_x_169) ;  /* 0xffffffb000ec7947 */ /* 0x000fea000383ffff */
.L_x_78:
[----:B------:R-:W-:Y:S07]  /*8bc0*/  MOV R0, UR5 ;  /* 0x0000000500007c02 */ /* 0x000fee0008000f00 */
.L_x_170:
[----:B-1----:R1:W2:Y:S02]  /*8bd0*/  SYNCS.PHASECHK.TRANS64.TRYWAIT P0, [R0+URZ], R2 ;  /* 0x00000002000075a7 */ /* 0x0022a400080011ff */
[----:B--2---:R-:W-:Y:S05]  /*8be0*/  @!P0 NANOSLEEP.SYNCS 0x989680 ;  /* 0x009896800000895d */ /* 0x004fea0003900000 */
[----:B------:R-:W2:Y:S02]  /*8bf0*/  @!P0 SYNCS.PHASECHK.TRANS64 P0, [R0+URZ], R2 ;  /* 0x00000002000085a7 */ /* 0x000ea400080010ff */
[----:B--2---:R-:W-:Y:S05]  /*8c00*/  @!P0 BRA `(.L_x_170) ;  /* 0xfffffffc00f08947 */ /* 0x004fea000383ffff */
[----:B------:R-:W-:Y:S05]  /*8c10*/  BRA `(.L_x_77) ;  /* 0xffffffb400087947 */ /* 0x000fea000383ffff */
.L_x_81:
[----:B------:R-:W-:-:S07]  /*8c20*/  MOV R0, UR4 ;  /* 0x0000000400007c02 */ /* 0x000fce0008000f00 */
.L_x_171:
[----:B--2---:R2:W4:Y:S02]  /*8c30*/  SYNCS.PHASECHK.TRANS64.TRYWAIT P0, [R0+URZ], R2 ;  /* 0x00000002000075a7 */ /* 0x00452400080011ff */
[----:B----4-:R-:W-:Y:S05]  /*8c40*/  @!P0 NANOSLEEP.SYNCS 0x989680 ;  /* 0x009896800000895d */ /* 0x010fea0003900000 */
[----:B------:R-:W4:Y:S02]  /*8c50*/  @!P0 SYNCS.PHASECHK.TRANS64 P0, [R0+URZ], R2 ;  /* 0x00000002000085a7 */ /* 0x000f2400080010ff */
[----:B----4-:R-:W-:Y:S05]  /*8c60*/  @!P0 BRA `(.L_x_171) ;  /* 0xfffffffc00f08947 */ /* 0x010fea000383ffff */
[----:B------:R-:W-:Y:S05]  /*8c70*/  BRA `(.L_x_172) ;  /* 0xffffffb400bc7947 */ /* 0x000fea000383ffff */
.L_x_82:
[----:B------:R-:W-:-:S07]  /*8c80*/  MOV R0, UR5 ;  /* 0x0000000500007c02 */ /* 0x000fce0008000f00 */
.L_x_173:
[----:B-1----:R1:W2:Y:S02]  /*8c90*/  SYNCS.PHASECHK.TRANS64.TRYWAIT P0, [R0+URZ], R3 ;  /* 0x00000003000075a7 */ /* 0x0022a400080011ff */
[----:B--2---:R-:W-:Y:S05]  /*8ca0*/  @!P0 NANOSLEEP.SYNCS 0x989680 ;  /* 0x009896800000895d */ /* 0x004fea0003900000 */
[----:B------:R-:W2:Y:S02]  /*8cb0*/  @!P0 SYNCS.PHASECHK.TRANS64 P0, [R0+URZ], R3 ;  /* 0x00000003000085a7 */ /* 0x000ea400080010ff */
[----:B--2---:R-:W-:Y:S05]  /*8cc0*/  @!P0 BRA `(.L_x_173) ;  /* 0xfffffffc00f08947 */ /* 0x004fea000383ffff */
[----:B------:R-:W-:Y:S05]  /*8cd0*/  BRA `(.L_x_174) ;  /* 0xffffffb400c87947 */ /* 0x000fea000383ffff */
.L_x_83:
[----:B------:R-:W-:-:S07]  /*8ce0*/  MOV R0, UR5 ;  /* 0x0000000500007c02 */ /* 0x000fce0008000f00 */
.L_x_175:
[----:B-1----:R1:W2:Y:S02]  /*8cf0*/  SYNCS.PHASECHK.TRANS64.TRYWAIT P0, [R0+URZ], R3 ;  /* 0x00000003000075a7 */ /* 0x0022a400080011ff */
[----:B--2---:R-:W-:Y:S05]  /*8d00*/  @!P0 NANOSLEEP.SYNCS 0x989680 ;  /* 0x009896800000895d */ /* 0x004fea0003900000 */
[----:B------:R-:W2:Y:S02]  /*8d10*/  @!P0 SYNCS.PHASECHK.TRANS64 P0, [R0+URZ], R3 ;  /* 0x00000003000085a7 */ /* 0x000ea400080010ff */
[----:B--2---:R-:W-:Y:S05]  /*8d20*/  @!P0 BRA `(.L_x_175) ;  /* 0xfffffffc00f08947 */ /* 0x004fea000383ffff */
[----:B------:R-:W-:Y:S05]  /*8d30*/  BRA `(.L_x_176) ;  /* 0xffffffb400d47947 */ /* 0x000fea000383ffff */
.L_x_84:
[----:B-1----:R-:W-:-:S07]  /*8d40*/  MOV R0, UR4 ;  /* 0x0000000400007c02 */ /* 0x002fce0008000f00 */
.L_x_177:
[----:B-1----:R1:W2:Y:S02]  /*8d50*/  SYNCS.PHASECHK.TRANS64.TRYWAIT P0, [R0+URZ], R2 ;  /* 0x00000002000075a7 */ /* 0x0022a400080011ff */
[----:B--2---:R-:W-:Y:S05]  /*8d60*/  @!P0 NANOSLEEP.SYNCS 0x989680 ;  /* 0x009896800000895d */ /* 0x004fea0003900000 */
[----:B------:R-:W2:Y:S02]  /*8d70*/  @!P0 SYNCS.PHASECHK.TRANS64 P0, [R0+URZ], R2 ;  /* 0x00000002000085a7 */ /* 0x000ea400080010ff */
[----:B--2---:R-:W-:Y:S05]  /*8d80*/  @!P0 BRA `(.L_x_177) ;  /* 0xfffffffc00f08947 */ /* 0x004fea000383ffff */
[----:B------:R-:W-:Y:S05]  /*8d90*/  BRA `(.L_x_178) ;  /* 0xffffffb400e07947 */ /* 0x000fea000383ffff */
.L_x_89:
[----:B---3--:R3:W4:Y:S02]  /*8da0*/  SYNCS.PHASECHK.TRANS64.TRYWAIT P0, [R12+URZ+0x140], R0 ;  /* 0x000140000c0075a7 */ /* 0x00872400080011ff */
[----:B----4-:R-:W-:Y:S05]  /*8db0*/  @!P0 NANOSLEEP.SYNCS 0x989680 ;  /* 0x009896800000895d */ /* 0x010fea0003900000 */
[----:B------:R-:W4:Y:S02]  /*8dc0*/  @!P0 SYNCS.PHASECHK.TRANS64 P0, [R12+URZ+0x140], R0 ;  /* 0x000140000c0085a7 */ /* 0x000f2400080010ff */
[----:B----4-:R-:W-:Y:S05]  /*8dd0*/  @!P0 BRA `(.L_x_89) ;  /* 0xfffffffc00f08947 */ /* 0x010fea000383ffff */
[----:B------:R-:W-:Y:S05]  /*8de0*/  BRA `(.L_x_179) ;  /* 0xffffffb800f87947 */ /* 0x000fea000383ffff */
.L_x_92:
[----:B-1----:R-:W-:Y:S07]  /*8df0*/  MOV R0, UR21 ;  /* 0x0000001500007c02 */ /* 0x002fee0008000f00 */
.L_x_180:
[----:B-1----:R1:W3:Y:S02]  /*8e00*/  SYNCS.PHASECHK.TRANS64.TRYWAIT P2, [R0+URZ+0x138], R6 ;  /* 0x00013806000075a7 */ /* 0x0022e400080411ff */
[----:B---3--:R-:W-:Y:S05]  /*8e10*/  @!P2 NANOSLEEP.SYNCS 0x989680 ;  /* 0x009896800000a95d */ /* 0x008fea0003900000 */
[----:B------:R-:W3:Y:S02]  /*8e20*/  @!P2 SYNCS.PHASECHK.TRANS64 P2, [R0+URZ+0x138], R6 ;  /* 0x000138060000a5a7 */ /* 0x000ee400080410ff */
[----:B---3--:R-:W-:Y:S05]  /*8e30*/  @!P2 BRA `(.L_x_180) ;  /* 0xfffffffc00f0a947 */ /* 0x008fea000383ffff */
[----:B------:R-:W-:Y:S05]  /*8e40*/  BRA `(.L_x_91) ;  /* 0xffffffc000607947 */ /* 0x000fea000383ffff */
.L_x_95:
[----:B------:R-:W-:Y:S07]  /*8e50*/  MOV R0, UR21 ;  /* 0x0000001500007c02 */ /* 0x000fee0008000f00 */
.L_x_181:
[----:B-1----:R1:W3:Y:S02]  /*8e60*/  SYNCS.PHASECHK.TRANS64.TRYWAIT P0, [R0+URZ+0x120], R9 ;  /* 0x00012009000075a7 */ /* 0x0022e400080011ff */
[----:B---3--:R-:W-:Y:S05]  /*8e70*/  @!P0 NANOSLEEP.SYNCS 0x989680 ;  /* 0x009896800000895d */ /* 0x008fea0003900000 */
[----:B------:R-:W3:Y:S02]  /*8e80*/  @!P0 SYNCS.PHASECHK.TRANS64 P0, [R0+URZ+0x120], R9 ;  /* 0x00012009000085a7 */ /* 0x000ee400080010ff */
[----:B---3--:R-:W-:Y:S05]  /*8e90*/  @!P0 BRA `(.L_x_181) ;  /* 0xfffffffc00f08947 */ /* 0x008fea000383ffff */
[----:B------:R-:W-:Y:S05]  /*8ea0*/  BRA `(.L_x_182) ;  /* 0xffffffc000bc7947 */ /* 0x000fea000383ffff */
.L_x_96:
[----:B------:R-:W-:Y:S07]  /*8eb0*/  MOV R0, UR21 ;  /* 0x0000001500007c02 */ /* 0x000fee0008000f00 */
.L_x_183:
[----:B-1----:R1:W3:Y:S02]  /*8ec0*/  SYNCS.PHASECHK.TRANS64.TRYWAIT P0, [R0+URZ+0x128], R9 ;  /* 0x00012809000075a7 */ /* 0x0022e400080011ff */
[----:B---3--:R-:W-:Y:S05]  /*8ed0*/  @!P0 NANOSLEEP.SYNCS 0x989680 ;  /* 0x009896800000895d */ /* 0x008fea0003900000 */
[----:B------:R-:W3:Y:S02]  /*8ee0*/  @!P0 SYNCS.PHASECHK.TRANS64 P0, [R0+URZ+0x128], R9 ;  /* 0x00012809000085a7 */ /* 0x000ee400080010ff */
[----:B---3--:R-:W-:Y:S05]  /*8ef0*/  @!P0 BRA `(.L_x_183) ;  /* 0xfffffffc00f08947 */ /* 0x008fea000383ffff */
[----:B------:R-:W-:Y:S05]  /*8f00*/  BRA `(.L_x_184) ;  /* 0xffffffc000f87947 */ /* 0x000fea000383ffff */
.L_x_98:
[----:B------:R-:W-:-:S07]  /*8f10*/  MOV R0, UR21 ;  /* 0x0000001500007c02 */ /* 0x000fce0008000f00 */
.L_x_185:
[----:B-1----:R1:W4:Y:S02]  /*8f20*/  SYNCS.PHASECHK.TRANS64.TRYWAIT P0, [R0+URZ+0x120], R2 ;  /* 0x00012002000075a7 */ /* 0x00232400080011ff */
[----:B----4-:R-:W-:Y:S05]  /*8f30*/  @!P0 NANOSLEEP.SYNCS 0x989680 ;  /* 0x009896800000895d */ /* 0x010fea0003900000 */
[----:B------:R-:W4:Y:S02]  /*8f40*/  @!P0 SYNCS.PHASECHK.TRANS64 P0, [R0+URZ+0x120], R2 ;  /* 0x00012002000085a7 */ /* 0x000f2400080010ff */
[----:B----4-:R-:W-:Y:S05]  /*8f50*/  @!P0 BRA `(.L_x_185) ;  /* 0xfffffffc00f08947 */ /* 0x010fea000383ffff */
[----:B------:R-:W-:Y:S05]  /*8f60*/  BRA `(.L_x_186) ;  /* 0xffffffc4006c7947 */ /* 0x000fea000383ffff */
.L_x_100:
[----:B-1----:R1:W2:Y:S02]  /*8f70*/  SYNCS.PHASECHK.TRANS64.TRYWAIT P0, [R3+URZ+0x140], R0 ;  /* 0x00014000030075a7 */ /* 0x0022a400080011ff */
[----:B--2---:R-:W-:Y:S05]  /*8f80*/  @!P0 NANOSLEEP.SYNCS 0x989680 ;  /* 0x009896800000895d */ /* 0x004fea0003900000 */
[----:B------:R-:W2:Y:S02]  /*8f90*/  @!P0 SYNCS.PHASECHK.TRANS64 P0, [R3+URZ+0x140], R0 ;  /* 0x00014000030085a7 */ /* 0x000ea400080010ff */
[----:B--2---:R-:W-:Y:S05]  /*8fa0*/  @!P0 BRA `(.L_x_100) ;  /* 0xfffffffc00f08947 */ /* 0x004fea000383ffff */
[----:B------:R-:W-:Y:S05]  /*8fb0*/  BRA `(.L_x_187) ;  /* 0xffffffc8002c7947 */ /* 0x000fea000383ffff */
.L_x_111:
[----:B-1----:R1:W2:Y:S02]  /*8fc0*/  SYNCS.PHASECHK.TRANS64.TRYWAIT P1, [R3+URZ+0x110], R0 ;  /* 0x00011000030075a7 */ /* 0x0022a400080211ff */
[----:B--2---:R-:W-:Y:S05]  /*8fd0*/  @!P1 NANOSLEEP.SYNCS 0x989680 ;  /* 0x009896800000995d */ /* 0x004fea0003900000 */
[----:B------:R-:W2:Y:S02]  /*8fe0*/  @!P1 SYNCS.PHASECHK.TRANS64 P1, [R3+URZ+0x110], R0 ;  /* 0x00011000030095a7 */ /* 0x000ea400080210ff */
[----:B--2---:R-:W-:Y:S05]  /*8ff0*/  @!P1 BRA `(.L_x_111) ;  /* 0xfffffffc00f09947 */ /* 0x004fea000383ffff */
[----:B------:R-:W-:Y:S05]  /*9000*/  BRA `(.L_x_110) ;  /* 0xffffffd4009c7947 */ /* 0x000fea000383ffff */
.L_x_113:
[----:B-1----:R1:W2:Y:S02]  /*9010*/  SYNCS.PHASECHK.TRANS64.TRYWAIT P0, [R43+URZ+0x160], R4 ;  /* 0x000160042b0075a7 */ /* 0x0022a400080011ff */
[----:B--2---:R-:W-:Y:S05]  /*9020*/  @!P0 NANOSLEEP.SYNCS 0x989680 ;  /* 0x009896800000895d */ /* 0x004fea0003900000 */
[----:B------:R-:W2:Y:S02]  /*9030*/  @!P0 SYNCS.PHASECHK.TRANS64 P0, [R43+URZ+0x160], R4 ;  /* 0x000160042b0085a7 */ /* 0x000ea400080010ff */
[----:B--2---:R-:W-:Y:S05]  /*9040*/  @!P0 BRA `(.L_x_113) ;  /* 0xfffffffc00f08947 */ /* 0x004fea000383ffff */
[----:B------:R-:W-:Y:S05]  /*9050*/  BRA `(.L_x_112) ;  /* 0xffffffd400f07947 */ /* 0x000fea000383ffff */
.L_x_121:
[----:B--2---:R2:W3:Y:S02]  /*9060*/  SYNCS.PHASECHK.TRANS64.TRYWAIT P0, [R3+URZ+0x110], R0 ;  /* 0x00011000030075a7 */ /* 0x0044e400080011ff */
[----:B---3--:R-:W-:Y:S05]  /*9070*/  @!P0 NANOSLEEP.SYNCS 0x989680 ;  /* 0x009896800000895d */ /* 0x008fea0003900000 */
[----:B------:R-:W3:Y:S02]  /*9080*/  @!P0 SYNCS.PHASECHK.TRANS64 P0, [R3+URZ+0x110], R0 ;  /* 0x00011000030085a7 */ /* 0x000ee400080010ff */
[----:B---3--:R-:W-:Y:S05]  /*9090*/  @!P0 BRA `(.L_x_121) ;  /* 0xfffffffc00f08947 */ /* 0x008fea000383ffff */
[----:B------:R-:W-:Y:S05]  /*90a0*/  BRA `(.L_x_120) ;  /* 0xffffffe000e47947 */ /* 0x000fea000383ffff */
        .weak           $__internal_0_$__cuda_sm10x_tcgen05_guardrail_trap_col_being_dealloced_not_returned_by_alloc
        .type           $__internal_0_$__cuda_sm10x_tcgen05_guardrail_trap_col_being_dealloced_not_returned_by_alloc,@function
        .size           $__internal_0_$__cuda_sm10x_tcgen05_guardrail_trap_col_being_dealloced_not_returned_by_alloc,($__internal_1_$__cuda_sm10x_tcgen05_guardrail_trap_phase_invalid_during_alloc - $__internal_0_$__cuda_sm10x_tcgen05_guardrail_trap_col_being_dealloced_not_returned_by_alloc)
$__internal_0_$__cuda_sm10x_tcgen05_guardrail_trap_col_being_dealloced_not_returned_by_alloc:
[----:B------:R-:W-:Y:S05]  /*90b0*/  BPT.TRAP 0x1 ;  /* 0x000000040000795c */ /* 0x000fea0000300000 */
[----:B------:R-:W-:-:S04]  /*90c0*/  HFMA2 R3, -RZ, RZ, 0, 0 ;  /* 0x00000000ff037431 */ /* 0x000fc800000001ff */
[----:B------:R-:W-:Y:S05]  /*90d0*/  RET.REL.NODEC R2 `(_ZN7cutlass13device_kernelINS_4gemm6kernel13GemmUniversalIN4cute5tupleIJiiiiEEENS1_10collective13CollectiveMmaINS1_35MainloopSm100TmaUmmaWarpSpecializedILi17ELi2ELi4ENS5_IJNS4_1CILi2EEESB_NSA_ILi1EEEEEEEENS5_IJNSA_ILi64EEENSA_ILi128EEESF_EEEaNS5_IJlSC_lEEEaSI_NS4_8TiledMMAINS4_8MMA_AtomIJNS4_15SM100_MMA_S8_SSIaaiLi64ELi128ELNS4_4UMMA5MajorE0ELSN_0ELNSM_8SaturateE0EEEEEENS4_6LayoutINS5_IJSC_SC_SC_EEENS5_IJNSA_ILi0EEEST_ST_EEEEENS5_IJNS4_10UnderscoreESW_SW_EEEEENS4_23SM90_TMA_LOAD_MULTICASTENS4_14ComposedLayoutINS4_7SwizzleILi2ELi4ELi3EEENS4_18smem_ptr_flag_bitsILi8EEENSR_INS5_IJNSA_ILi8EEESF_EEENS5_IJSF_SC_EEEEEEEvNS4_8identityESZ_S19_vS1A_EENS_8epilogue10collective18CollectiveEpilogueINS1C_23Sm100TmaWarpSpecializedILi2ELi2ELi32ELb0ELb0EEEJSH_NS5_IJNSR_ISF_SC_EES1H_EEEaSI_aSI_NS1C_6fusion15FusionCallbacksIS1G_NS1J_17LinearCombinationIaiaiLNS_15FloatRoundStyleE2EEESH_S1I_JEEENS4_5SM1004TMEM4LOAD26SM100_TMEM_LOAD_16dp32b32xENS4_13SM90_TMA_LOADES19_NS4_39AutoVectorizingCopyWithAssumedAlignmentILi128EEENS4_14SM90_TMA_STOREES19_S1V_S1V_EEEvvEEEEvNT_6ParamsE) ;  /* 0xffffff6c02c87950 */ /* 0x000fea0003c3ffff */
        .weak           $__internal_1_$__cuda_sm10x_tcgen05_guardrail_trap_phase_invalid_during_alloc
        .type           $__internal_1_$__cuda_sm10x_tcgen05_guardrail_trap_phase_invalid_during_alloc,@function
        .size           $__internal_1_$__cuda_sm10x_tcgen05_guardrail_trap_phase_invalid_during_alloc,($__internal_2_$__cuda_sm10x_tcgen05_guardrail_trap_unallocated_columns_being_dealloced - $__internal_1_$__cuda_sm10x_tcgen05_guardrail_trap_phase_invalid_during_alloc)
$__internal_1_$__cuda_sm10x_tcgen05_guardrail_trap_phase_invalid_during_alloc:
[----:B------:R-:W-:Y:S05]  /*90e0*/  BPT.TRAP 0x1 ;  /* 0x000000040000795c */ /* 0x000fea0000300000 */
[----:B------:R-:W-:-:S04]  /*90f0*/  MOV R5, 0x0 ;  /* 0x0000000000057802 */ /* 0x000fc80000000f00 */
[----:B------:R-:W-:Y:S05]  /*9100*/  RET.REL.NODEC R4 `(_ZN7cutlass13device_kernelINS_4gemm6kernel13GemmUniversalIN4cute5tupleIJiiiiEEENS1_10collective13CollectiveMmaINS1_35MainloopSm100TmaUmmaWarpSpecializedILi17ELi2ELi4ENS5_IJNS4_1CILi2EEESB_NSA_ILi1EEEEEEEENS5_IJNSA_ILi64EEENSA_ILi128EEESF_EEEaNS5_IJlSC_lEEEaSI_NS4_8TiledMMAINS4_8MMA_AtomIJNS4_15SM100_MMA_S8_SSIaaiLi64ELi128ELNS4_4UMMA5MajorE0ELSN_0ELNSM_8SaturateE0EEEEEENS4_6LayoutINS5_IJSC_SC_SC_EEENS5_IJNSA_ILi0EEEST_ST_EEEEENS5_IJNS4_10UnderscoreESW_SW_EEEEENS4_23SM90_TMA_LOAD_MULTICASTENS4_14ComposedLayoutINS4_7SwizzleILi2ELi4ELi3EEENS4_18smem_ptr_flag_bitsILi8EEENSR_INS5_IJNSA_ILi8EEESF_EEENS5_IJSF_SC_EEEEEEEvNS4_8identityESZ_S19_vS1A_EENS_8epilogue10collective18CollectiveEpilogueINS1C_23Sm100TmaWarpSpecializedILi2ELi2ELi32ELb0ELb0EEEJSH_NS5_IJNSR_ISF_SC_EES1H_EEEaSI_aSI_NS1C_6fusion15FusionCallbacksIS1G_NS1J_17LinearCombinationIaiaiLNS_15FloatRoundStyleE2EEESH_S1I_JEEENS4_5SM1004TMEM4LOAD26SM100_TMEM_LOAD_16dp32b32xENS4_13SM90_TMA_LOADES19_NS4_39AutoVectorizingCopyWithAssumedAlignmentILi128EEENS4_14SM90_TMA_STOREES19_S1V_S1V_EEEvvEEEEvNT_6ParamsE) ;  /* 0xffffff6c04bc7950 */ /* 0x000fea0003c3ffff */
        .weak           $__internal_2_$__cuda_sm10x_tcgen05_guardrail_trap_unallocated_columns_being_dealloced
        .type           $__internal_2_$__cuda_sm10x_tcgen05_guardrail_trap_unallocated_columns_being_dealloced,@function
        .size           $__internal_2_$__cuda_sm10x_tcgen05_guardrail_trap_unallocated_columns_being_dealloced,(.L_x_189 - $__internal_2_$__cuda_sm10x_tcgen05_guardrail_trap_unallocated_columns_being_dealloced)
$__internal_2_$__cuda_sm10x_tcgen05_guardrail_trap_unallocated_columns_being_dealloced:
[----:B------:R-:W-:Y:S05]  /*9110*/  BPT.TRAP 0x1 ;  /* 0x000000040000795c */ /* 0x000fea0000300000 */
[----:B------:R-:W-:-:S04]  /*9120*/  HFMA2 R3, -RZ, RZ, 0, 0 ;  /* 0x00000000ff037431 */ /* 0x000fc800000001ff */
[----:B------:R-:W-:Y:S05]  /*9130*/  RET.REL.NODEC R2 `(_ZN7cutlass13device_kernelINS_4gemm6kernel13GemmUniversalIN4cute5tupleIJiiiiEEENS1_10collective13CollectiveMmaINS1_35MainloopSm100TmaUmmaWarpSpecializedILi17ELi2ELi4ENS5_IJNS4_1CILi2EEESB_NSA_ILi1EEEEEEEENS5_IJNSA_ILi64EEENSA_ILi128EEESF_EEEaNS5_IJlSC_lEEEaSI_NS4_8TiledMMAINS4_8MMA_AtomIJNS4_15SM100_MMA_S8_SSIaaiLi64ELi128ELNS4_4UMMA5MajorE0ELSN_0ELNSM_8SaturateE0EEEEEENS4_6LayoutINS5_IJSC_SC_SC_EEENS5_IJNSA_ILi0EEEST_ST_EEEEENS5_IJNS4_10UnderscoreESW_SW_EEEEENS4_23SM90_TMA_LOAD_MULTICASTENS4_14ComposedLayoutINS4_7SwizzleILi2ELi4ELi3EEENS4_18smem_ptr_flag_bitsILi8EEENSR_INS5_IJNSA_ILi8EEESF_EEENS5_IJSF_SC_EEEEEEEvNS4_8identityESZ_S19_vS1A_EENS_8epilogue10collective18CollectiveEpilogueINS1C_23Sm100TmaWarpSpecializedILi2ELi2ELi32ELb0ELb0EEEJSH_NS5_IJNSR_ISF_SC_EES1H_EEEaSI_aSI_NS1C_6fusion15FusionCallbacksIS1G_NS1J_17LinearCombinationIaiaiLNS_15FloatRoundStyleE2EEESH_S1I_JEEENS4_5SM1004TMEM4LOAD26SM100_TMEM_LOAD_16dp32b32xENS4_13SM90_TMA_LOADES19_NS4_39AutoVectorizingCopyWithAssumedAlignmentILi128EEENS4_14SM90_TMA_STOREES19_S1V_S1V_EEEvvEEEEvNT_6ParamsE) ;  /* 0xffffff6c02b07950 */ /* 0x000fea0003c3ffff */
.L_x_188:
[----:B------:R-:W-:-:S00]  /*9140*/  BRA `(.L_x_188) ;  /* 0xfffffffc00fc7947 */ /* 0x000fc0000383ffff */
[----:B------:R-:W-:-:S00]  /*9150*/  NOP ;  /* 0x0000000000007918 */ /* 0x000fc00000000000 */
        /* <DEDUP_REMOVED lines=10> */
.L_x_189:


//--------------------- .nv.global.init           --------------------------
	.section	.nv.global.init,"aw",@progbits
.nv.global.init:
	.type		$str$27,@object
	.size		$str$27,($str$28 - $str$27)
$str$27:
        /*0000*/ 	.byte	0x28, 0x61, 0x64, 0x64, 0x72, 0x65, 0x73, 0x73, 0x20, 0x26, 0x20, 0x6d, 0x61, 0x73, 0x6b, 0x29
        /*0010*/ 	.byte	0x20, 0x3d, 0x3d, 0x20, 0x30, 0x00
	.type		$str$28,@object
	.size		$str$28,($str$26 - $str$28)
$str$28:
        /*0016*/ 	.byte	0x2f, 0x74, 0x6d, 0x70, 0x2f, 0x63, 0x75, 0x74, 0x6c, 0x61, 0x73, 0x73, 0x5f, 0x73, 0x77, 0x65
        /*0026*/ 	.byte	0x65, 0x70, 0x5f, 0x73, 0x72, 0x63, 0x2f, 0x69, 0x6e, 0x63, 0x6c, 0x75, 0x64, 0x65, 0x2f, 0x63
        /*0036*/ 	.byte	0x75, 0x74, 0x65, 0x2f, 0x70, 0x6f, 0x69, 0x6e, 0x74, 0x65, 0x72, 0x5f, 0x66, 0x6c, 0x61, 0x67
        /*0046*/ 	.byte	0x67, 0x65, 0x64, 0x2e, 0x68, 0x70, 0x70, 0x00
	.type		$str$26,@object
	.size		$str$26,($str$25 - $str$26)
$str$26:
        /*004e*/ 	.byte	0x2f, 0x74, 0x6d, 0x70, 0x2f, 0x63, 0x75, 0x74, 0x6c, 0x61, 0x73, 0x73, 0x5f, 0x73, 0x77, 0x65
        /*005e*/ 	.byte	0x65, 0x70, 0x5f, 0x73, 0x72, 0x63, 0x2f, 0x69, 0x6e, 0x63, 0x6c, 0x75, 0x64, 0x65, 0x2f, 0x63
        /*006e*/ 	.byte	0x75, 0x74, 0x65, 0x2f, 0x61, 0x74, 0x6f, 0x6d, 0x2f, 0x63, 0x6f, 0x70, 0x79, 0x5f, 0x74, 0x72
        /*007e*/ 	.byte	0x61, 0x69, 0x74, 0x73, 0x5f, 0x73, 0x6d, 0x31, 0x30, 0x30, 0x2e, 0x68, 0x70, 0x70, 0x00
	.type		$str$25,@object
	.size		$str$25,(__unnamed_1 - $str$25)
$str$25:
        /*008d*/ 	.byte	0x28, 0x28, 0x75, 0x69, 0x6e, 0x74, 0x33, 0x32, 0x5f, 0x74, 0x28, 0x74, 0x68, 0x72, 0x65, 0x61
        /*009d*/ 	.byte	0x64, 0x49, 0x64, 0x78, 0x2e, 0x78, 0x29, 0x20, 0x2f, 0x20, 0x33, 0x32, 0x29, 0x20, 0x25, 0x20
        /*00ad*/ 	.byte	0x34, 0x29, 0x20, 0x3d, 0x3d, 0x20, 0x28, 0x28, 0x28, 0x74, 0x6d, 0x65, 0x6d, 0x5f, 0x61, 0x64
        /*00bd*/ 	.byte	0x64, 0x72, 0x20, 0x3e, 0x3e, 0x20, 0x31, 0x36, 0x29, 0x20, 0x2f, 0x20, 0x33, 0x32, 0x29, 0x20
        /*00cd*/ 	.byte	0x25, 0x20, 0x34, 0x29, 0x00
	.type		__unnamed_1,@object
	.size		__unnamed_1,(__unnamed_2 - __unnamed_1)
__unnamed_1:
        /*00d2*/ 	.byte	0x61, 0x75, 0x74, 0x6f, 0x20, 0x63, 0x75, 0x74, 0x65, 0x3a, 0x3a, 0x61, 0x73, 0x5f, 0x70, 0x6f
        /* <DEDUP_REMOVED lines=24> */
        /*0262*/ 	.byte	0x00
	.type		__unnamed_2,@object
	.size		__unnamed_2,(.L_2 - __unnamed_2)
__unnamed_2:
        /* <DEDUP_REMOVED lines=41> */
.L_2:


//--------------------- .nv.shared._ZN7cutlass13device_kernelINS_4gemm6kernel13GemmUniversalIN4cute5tupleIJiiiiEEENS1_10collective13CollectiveMmaINS1_35MainloopSm100TmaUmmaWarpSpecializedILi17ELi2ELi4ENS5_IJNS4_1CILi2EEESB_NSA_ILi1EEEEEEEENS5_IJNSA_ILi64EEENSA_ILi128EEESF_EEEaNS5_IJlSC_lEEEaSI_NS4_8TiledMMAINS4_8MMA_AtomIJNS4_15SM100_MMA_S8_SSIaaiLi64ELi128ELNS4_4UMMA5MajorE0ELSN_0ELNSM_8SaturateE0EEEEEENS4_6LayoutINS5_IJSC_SC_SC_EEENS5_IJNSA_ILi0EEEST_ST_EEEEENS5_IJNS4_10UnderscoreESW_SW_EEEEENS4_23SM90_TMA_LOAD_MULTICASTENS4_14ComposedLayoutINS4_7SwizzleILi2ELi4ELi3EEENS4_18smem_ptr_flag_bitsILi8EEENSR_INS5_IJNSA_ILi8EEESF_EEENS5_IJSF_SC_EEEEEEEvNS4_8identityESZ_S19_vS1A_EENS_8epilogue10collective18CollectiveEpilogueINS1C_23Sm100TmaWarpSpecializedILi2ELi2ELi32ELb0ELb0EEEJSH_NS5_IJNSR_ISF_SC_EES1H_EEEaSI_aSI_NS1C_6fusion15FusionCallbacksIS1G_NS1J_17LinearCombinationIaiaiLNS_15FloatRoundStyleE2EEESH_S1I_JEEENS4_5SM1004TMEM4LOAD26SM100_TMEM_LOAD_16dp32b32xENS4_13SM90_TMA_LOADES19_NS4_39AutoVectorizingCopyWithAssumedAlignmentILi128EEENS4_14SM90_TMA_STOREES19_S1V_S1V_EEEvvEEEEvNT_6ParamsE --------------------------
	.section	.nv.shared._ZN7cutlass13device_kernelINS_4gemm6kernel13GemmUniversalIN4cute5tupleIJiiiiEEENS1_10collective13CollectiveMmaINS1_35MainloopSm100TmaUmmaWarpSpecializedILi17ELi2ELi4ENS5_IJNS4_1CILi2EEESB_NSA_ILi1EEEEEEEENS5_IJNSA_ILi64EEENSA_ILi128EEESF_EEEaNS5_IJlSC_lEEEaSI_NS4_8TiledMMAINS4_8MMA_AtomIJNS4_15SM100_MMA_S8_SSIaaiLi64ELi128ELNS4_4UMMA5MajorE0ELSN_0ELNSM_8SaturateE0EEEEEENS4_6LayoutINS5_IJSC_SC_SC_EEENS5_IJNSA_ILi0EEEST_ST_EEEEENS5_IJNS4_10UnderscoreESW_SW_EEEEENS4_23SM90_TMA_LOAD_MULTICASTENS4_14ComposedLayoutINS4_7SwizzleILi2ELi4ELi3EEENS4_18smem_ptr_flag_bitsILi8EEENSR_INS5_IJNSA_ILi8EEESF_EEENS5_IJSF_SC_EEEEEEEvNS4_8identityESZ_S19_vS1A_EENS_8epilogue10collective18CollectiveEpilogueINS1C_23Sm100TmaWarpSpecializedILi2ELi2ELi32ELb0ELb0EEEJSH_NS5_IJNSR_ISF_SC_EES1H_EEEaSI_aSI_NS1C_6fusion15FusionCallbacksIS1G_NS1J_17LinearCombinationIaiaiLNS_15FloatRoundStyleE2EEESH_S1I_JEEENS4_5SM1004TMEM4LOAD26SM100_TMEM_LOAD_16dp32b32xENS4_13SM90_TMA_LOADES19_NS4_39AutoVectorizingCopyWithAssumedAlignmentILi128EEENS4_14SM90_TMA_STOREES19_S1V_S1V_EEEvvEEEEvNT_6ParamsE,"aw",@nobits
	.sectionflags	@""
	.align	16
	.zero		1024


//--------------------- .nv.shared.reserved.0     --------------------------
	.section	.nv.shared.reserved.0,"aw",@nobits
	.weak		__nv_reservedSMEM_offset_0_alias
	.size		__nv_reservedSMEM_offset_0_alias, 0, 64
	.other		__nv_reservedSMEM_offset_0_alias,@"STO_CUDA_RESERVED_SHARED STV_DEFAULT"
__nv_reservedSMEM_offset_0_alias:
	.zero		0
.nv.shared.reserved.0:
	.zero		64
	.weak		__nv_reservedSMEM_tcgen05_partition
	.type		__nv_reservedSMEM_tcgen05_partition,@object
	.size		__nv_reservedSMEM_tcgen05_partition,(.L_0 - __nv_reservedSMEM_tcgen05_partition)
__nv_reservedSMEM_tcgen05_partition:
	.zero		32
.L_0:


//--------------------- .nv.global                --------------------------
	.section	.nv.global,"aw",@nobits
.nv.global:
	.type		_ZN39_INTERNAL_bb2e0171_4_k_cu_75e93f2f_98624cute1_E,@object
	.size		_ZN39_INTERNAL_bb2e0171_4_k_cu_75e93f2f_98624cute1_E,(_ZN39_INTERNAL_bb2e0171_4_k_cu_75e93f2f_98624cuda3std3__45__cpo6cbeginE - _ZN39_INTERNAL_bb2e0171_4_k_cu_75e93f2f_98624cute1_E)
_ZN39_INTERNAL_bb2e0171_4_k_cu_75e93f2f_98624cute1_E:
	.zero		1
	.type		_ZN39_INTERNAL_bb2e0171_4_k_cu_75e93f2f_98624cuda3std3__45__cpo6cbeginE,@object
	.size		_ZN39_INTERNAL_bb2e0171_4_k_cu_75e93f2f_98624cuda3std3__45__cpo6cbeginE,(_ZN39_INTERNAL_bb2e0171_4_k_cu_75e93f2f_98624cuda3std3__48in_placeE - _ZN39_INTERNAL_bb2e0171_4_k_cu_75e93f2f_98624cuda3std3__45__cpo6cbeginE)
_ZN39_INTERNAL_bb2e0171_4_k_cu_75e93f2f_98624cuda3std3__45__cpo6cbeginE:
	.zero		1
	.type		_ZN39_INTERNAL_bb2e0171_4_k_cu_75e93f2f_98624cuda3std3__48in_placeE,@object
	.size		_ZN39_INTERNAL_bb2e0171_4_k_cu_75e93f2f_98624cuda3std3__48in_placeE,(_ZN39_INTERNAL_bb2e0171_4_k_cu_75e93f2f_98624cuda3std6ranges3__45__cpo9iter_moveE - _ZN39_INTERNAL_bb2e0171_4_k_cu_75e93f2f_98624cuda3std3__48in_placeE)
_ZN39_INTERNAL_bb2e0171_4_k_cu_75e93f2f_98624cuda3std3__48in_placeE:
	.zero		1
	.type		_ZN39_INTERNAL_bb2e0171_4_k_cu_75e93f2f_98624cuda3std6ranges3__45__cpo9iter_moveE,@object
	.size		_ZN39_INTERNAL_bb2e0171_4_k_cu_75e93f2f_98624cuda3std6ranges3__45__cpo9iter_moveE,(_ZN39_INTERNAL_bb2e0171_4_k_cu_75e93f2f_98624cuda3std3__45__cpo5beginE - _ZN39_INTERNAL_bb2e0171_4_k_cu_75e93f2f_98624cuda3std6ranges3__45__cpo9iter_moveE)
_ZN39_INTERNAL_bb2e0171_4_k_cu_75e93f2f_98624cuda3std6ranges3__45__cpo9iter_moveE:
	.zero		1
	.type		_ZN39_INTERNAL_bb2e0171_4_k_cu_75e93f2f_98624cuda3std3__45__cpo5beginE,@object
	.size		_ZN39_INTERNAL_bb2e0171_4_k_cu_75e93f2f_98624cuda3std3__45__cpo5beginE,(_ZN39_INTERNAL_bb2e0171_4_k_cu_75e93f2f_98624cuda3std3__441_GLOBAL__N__bb2e0171_4_k_cu_75e93f2f_98626ignoreE - _ZN39_INTERNAL_bb2e0171_4_k_cu_75e93f2f_98624cuda3std3__45__cpo5beginE)
_ZN39_INTERNAL_bb2e0171_4_k_cu_75e93f2f_98624cuda3std3__45__cpo5beginE:
	.zero		1
	.type		_ZN39_INTERNAL_bb2e0171_4_k_cu_75e93f2f_98624cuda3std3__441_GLOBAL__N__bb2e0171_4_k_cu_75e93f2f_98626ignoreE,@object
	.size		_ZN39_INTERNAL_bb2e0171_4_k_cu_75e93f2f_98624cuda3std3__441_GLOBAL__N__bb2e0171_4_k_cu_75e93f2f_98626ignoreE,(_ZN39_INTERNAL_bb2e0171_4_k_cu_75e93f2f_98624cute7productE - _ZN39_INTERNAL_bb2e0171_4_k_cu_75e93f2f_98624cuda3std3__441_GLOBAL__N__bb2e0171_4_k_cu_75e93f2f_98626ignoreE)
_ZN39_INTERNAL_bb2e0171_4_k_cu_75e93f2f_98624cuda3std3__441_GLOBAL__N__bb2e0171_4_k_cu_75e93f2f_98626ignoreE:
	.zero		1
	.type		_ZN39_INTERNAL_bb2e0171_4_k_cu_75e93f2f_98624cute7productE,@object
	.size		_ZN39_INTERNAL_bb2e0171_4_k_cu_75e93f2f_98624cute7productE,(_ZN39_INTERNAL_bb2e0171_4_k_cu_75e93f2f_98624cuda3std3__45__cpo3endE - _ZN39_INTERNAL_bb2e0171_4_k_cu_75e93f2f_98624cute7productE)
_ZN39_INTERNAL_bb2e0171_4_k_cu_75e93f2f_98624cute7productE:
	.zero		1
	.type		_ZN39_INTERNAL_bb2e0171_4_k_cu_75e93f2f_98624cuda3std3__45__cpo3endE,@object
	.size		_ZN39_INTERNAL_bb2e0171_4_k_cu_75e93f2f_98624cuda3std3__45__cpo3endE,(_ZN39_INTERNAL_bb2e0171_4_k_cu_75e93f2f_98624cuda3std3__419piecewise_constructE - _ZN39_INTERNAL_bb2e0171_4_k_cu_75e93f2f_98624cuda3std3__45__cpo3endE)
_ZN39_INTERNAL_bb2e0171_4_k_cu_75e93f2f_98624cuda3std3__45__cpo3endE:
	.zero		1
	.type		_ZN39_INTERNAL_bb2e0171_4_k_cu_75e93f2f_98624cuda3std3__419piecewise_constructE,@object
	.size		_ZN39_INTERNAL_bb2e0171_4_k_cu_75e93f2f_98624cuda3std3__419piecewise_constructE,(_ZN39_INTERNAL_bb2e0171_4_k_cu_75e93f2f_98624cuda3std3__45__cpo4cendE - _ZN39_INTERNAL_bb2e0171_4_k_cu_75e93f2f_98624cuda3std3__419piecewise_constructE)
_ZN39_INTERNAL_bb2e0171_4_k_cu_75e93f2f_98624cuda3std3__419piecewise_constructE:
	.zero		1
	.type		_ZN39_INTERNAL_bb2e0171_4_k_cu_75e93f2f_98624cuda3std3__45__cpo4cendE,@object
	.size		_ZN39_INTERNAL_bb2e0171_4_k_cu_75e93f2f_98624cuda3std3__45__cpo4cendE,(_ZN39_INTERNAL_bb2e0171_4_k_cu_75e93f2f_98624cuda3std6ranges3__45__cpo4swapE - _ZN39_INTERNAL_bb2e0171_4_k_cu_75e93f2f_98624cuda3std3__45__cpo4cendE)
_ZN39_INTERNAL_bb2e0171_4_k_cu_75e93f2f_98624cuda3std3__45__cpo4cendE:
	.zero		1
	.type		_ZN39_INTERNAL_bb2e0171_4_k_cu_75e93f2f_98624cuda3std6ranges3__45__cpo4swapE,@object
	.size		_ZN39_INTERNAL_bb2e0171_4_k_cu_75e93f2f_98624cuda3std6ranges3__45__cpo4swapE,(.L_10 - _ZN39_INTERNAL_bb2e0171_4_k_cu_75e93f2f_98624cuda3std6ranges3__45__cpo4swapE)
_ZN39_INTERNAL_bb2e0171_4_k_cu_75e93f2f_98624cuda3std6ranges3__45__cpo4swapE:
	.zero		1
.L_10:


//--------------------- .nv.constant0._ZN7cutlass13device_kernelINS_4gemm6kernel13GemmUniversalIN4cute5tupleIJiiiiEEENS1_10collective13CollectiveMmaINS1_35MainloopSm100TmaUmmaWarpSpecializedILi17ELi2ELi4ENS5_IJNS4_1CILi2EEESB_NSA_ILi1EEEEEEEENS5_IJNSA_ILi64EEENSA_ILi128EEESF_EEEaNS5_IJlSC_lEEEaSI_NS4_8TiledMMAINS4_8MMA_AtomIJNS4_15SM100_MMA_S8_SSIaaiLi64ELi128ELNS4_4UMMA5MajorE0ELSN_0ELNSM_8SaturateE0EEEEEENS4_6LayoutINS5_IJSC_SC_SC_EEENS5_IJNSA_ILi0EEEST_ST_EEEEENS5_IJNS4_10UnderscoreESW_SW_EEEEENS4_23SM90_TMA_LOAD_MULTICASTENS4_14ComposedLayoutINS4_7SwizzleILi2ELi4ELi3EEENS4_18smem_ptr_flag_bitsILi8EEENSR_INS5_IJNSA_ILi8EEESF_EEENS5_IJSF_SC_EEEEEEEvNS4_8identityESZ_S19_vS1A_EENS_8epilogue10collective18CollectiveEpilogueINS1C_23Sm100TmaWarpSpecializedILi2ELi2ELi32ELb0ELb0EEEJSH_NS5_IJNSR_ISF_SC_EES1H_EEEaSI_aSI_NS1C_6fusion15FusionCallbacksIS1G_NS1J_17LinearCombinationIaiaiLNS_15FloatRoundStyleE2EEESH_S1I_JEEENS4_5SM1004TMEM4LOAD26SM100_TMEM_LOAD_16dp32b32xENS4_13SM90_TMA_LOADES19_NS4_39AutoVectorizingCopyWithAssumedAlignmentILi128EEENS4_14SM90_TMA_STOREES19_S1V_S1V_EEEvvEEEEvNT_6ParamsE --------------------------
	.section	.nv.constant0._ZN7cutlass13device_kernelINS_4gemm6kernel13GemmUniversalIN4cute5tupleIJiiiiEEENS1_10collective13CollectiveMmaINS1_35MainloopSm100TmaUmmaWarpSpecializedILi17ELi2ELi4ENS5_IJNS4_1CILi2EEESB_NSA_ILi1EEEEEEEENS5_IJNSA_ILi64EEENSA_ILi128EEESF_EEEaNS5_IJlSC_lEEEaSI_NS4_8TiledMMAINS4_8MMA_AtomIJNS4_15SM100_MMA_S8_SSIaaiLi64ELi128ELNS4_4UMMA5MajorE0ELSN_0ELNSM_8SaturateE0EEEEEENS4_6LayoutINS5_IJSC_SC_SC_EEENS5_IJNSA_ILi0EEEST_ST_EEEEENS5_IJNS4_10UnderscoreESW_SW_EEEEENS4_23SM90_TMA_LOAD_MULTICASTENS4_14ComposedLayoutINS4_7SwizzleILi2ELi4ELi3EEENS4_18smem_ptr_flag_bitsILi8EEENSR_INS5_IJNSA_ILi8EEESF_EEENS5_IJSF_SC_EEEEEEEvNS4_8identityESZ_S19_vS1A_EENS_8epilogue10collective18CollectiveEpilogueINS1C_23Sm100TmaWarpSpecializedILi2ELi2ELi32ELb0ELb0EEEJSH_NS5_IJNSR_ISF_SC_EES1H_EEEaSI_aSI_NS1C_6fusion15FusionCallbacksIS1G_NS1J_17LinearCombinationIaiaiLNS_15FloatRoundStyleE2EEESH_S1I_JEEENS4_5SM1004TMEM4LOAD26SM100_TMEM_LOAD_16dp32b32xENS4_13SM90_TMA_LOADES19_NS4_39AutoVectorizingCopyWithAssumedAlignmentILi128EEENS4_14SM90_TMA_STOREES19_S1V_S1V_EEEvvEEEEvNT_6ParamsE,"a",@progbits
	.sectionflags	@""
	.align	4
.nv.constant0._ZN7cutlass13device_kernelINS_4gemm6kernel13GemmUniversalIN4cute5tupleIJiiiiEEENS1_10collective13CollectiveMmaINS1_35MainloopSm100TmaUmmaWarpSpecializedILi17ELi2ELi4ENS5_IJNS4_1CILi2EEESB_NSA_ILi1EEEEEEEENS5_IJNSA_ILi64EEENSA_ILi128EEESF_EEEaNS5_IJlSC_lEEEaSI_NS4_8TiledMMAINS4_8MMA_AtomIJNS4_15SM100_MMA_S8_SSIaaiLi64ELi128ELNS4_4UMMA5MajorE0ELSN_0ELNSM_8SaturateE0EEEEEENS4_6LayoutINS5_IJSC_SC_SC_EEENS5_IJNSA_ILi0EEEST_ST_EEEEENS5_IJNS4_10UnderscoreESW_SW_EEEEENS4_23SM90_TMA_LOAD_MULTICASTENS4_14ComposedLayoutINS4_7SwizzleILi2ELi4ELi3EEENS4_18smem_ptr_flag_bitsILi8EEENSR_INS5_IJNSA_ILi8EEESF_EEENS5_IJSF_SC_EEEEEEEvNS4_8identityESZ_S19_vS1A_EENS_8epilogue10collective18CollectiveEpilogueINS1C_23Sm100TmaWarpSpecializedILi2ELi2ELi32ELb0ELb0EEEJSH_NS5_IJNSR_ISF_SC_EES1H_EEEaSI_aSI_NS1C_6fusion15FusionCallbacksIS1G_NS1J_17LinearCombinationIaiaiLNS_15FloatRoundStyleE2EEESH_S1I_JEEENS4_5SM1004TMEM4LOAD26SM100_TMEM_LOAD_16dp32b32xENS4_13SM90_TMA_LOADES19_NS4_39AutoVectorizingCopyWithAssumedAlignmentILi128EEENS4_14SM90_TMA_STOREES19_S1V_S1V_EEEvvEEEEvNT_6ParamsE:
	.zero		2944


//--------------------- SYMBOLS --------------------------

	.type		.nv.reservedSmem.offset0,@object
	.size		.nv.reservedSmem.offset0,0x4
	.type		.nv.reservedSmem.cap,@object
	.size		.nv.reservedSmem.cap,0x4
	.type		__assertfail,@function
